//
// Generated by NVIDIA NVVM Compiler
//
// Compiler Build ID: CL-36424714
// Cuda compilation tools, release 13.0, V13.0.88
// Based on NVVM 20.0.0
//

.version 9.0
.target sm_100
.address_size 64

	// .globl	_Z8RunGamesP10TableStatsii
.global .align 4 .b8 precalc_xorwow_matrix[102400];
.global .align 4 .b8 precalc_xorwow_offset_matrix[102400];
.global .align 4 .b8 mrg32k3aM1[2304];
.global .align 4 .b8 mrg32k3aM2[2304];
.global .align 4 .b8 mrg32k3aM1SubSeq[2016];
.global .align 4 .b8 mrg32k3aM2SubSeq[2016];
.global .align 4 .b8 mrg32k3aM1Seq[2304];
.global .align 4 .b8 mrg32k3aM2Seq[2304];
.const .align 8 .b8 __cr_lgamma_table[72];
// _ZZ8RunGamesP10TableStatsiiE11sharedStats has been demoted

.visible .entry _Z8RunGamesP10TableStatsii(
	.param .u64 .ptr .align 1 _Z8RunGamesP10TableStatsii_param_0,
	.param .u32 _Z8RunGamesP10TableStatsii_param_1,
	.param .u32 _Z8RunGamesP10TableStatsii_param_2
)
{
	.local .align 16 .b8 	__local_depot0[320];
	.reg .b64 	%SP;
	.reg .b64 	%SPL;
	.reg .pred 	%p<267>;
	.reg .b16 	%rs<161>;
	.reg .b32 	%r<2641>;
	.reg .b64 	%rd<280>;
	// demoted variable
	.shared .align 4 .b8 _ZZ8RunGamesP10TableStatsiiE11sharedStats[80];
	mov.u64 	%SPL, __local_depot0;
	ld.param.u32 	%r776, [_Z8RunGamesP10TableStatsii_param_1];
	add.u64 	%rd1, %SPL, 0;
	add.u64 	%rd2, %SPL, 64;
	add.u64 	%rd3, %SPL, 132;
	add.u64 	%rd4, %SPL, 152;
	add.u64 	%rd5, %SPL, 224;
	add.u64 	%rd6, %SPL, 264;
	mov.u32 	%r1, %tid.x;
	mov.u32 	%r777, %ctaid.x;
	mov.u32 	%r778, %ntid.x;
	mad.lo.s32 	%r2, %r777, %r778, %r1;
	xor.b32  	%r779, %r776, -1429050551;
	mul.lo.s32 	%r780, %r779, 1099087573;
	setp.gt.s32 	%p7, %r776, -1;
	selp.b32 	%r781, -644748465, -1947113066, %p7;
	add.s32 	%r782, %r781, %r780;
	add.s32 	%r2549, %r782, 6615241;
	add.s32 	%r2279, %r780, 123456789;
	st.local.v2.u32 	[%rd6], {%r2549, %r2279};
	xor.b32  	%r2278, %r780, 362436069;
	add.s32 	%r2277, %r781, 521288629;
	st.local.v2.u32 	[%rd6+8], {%r2278, %r2277};
	xor.b32  	%r2276, %r781, 88675123;
	add.s32 	%r2275, %r780, 5783321;
	st.local.v2.u32 	[%rd6+16], {%r2276, %r2275};
	setp.eq.s32 	%p8, %r2, 0;
	@%p8 bra 	$L__BB0_115;
	cvt.s64.s32 	%rd277, %r2;
	mov.b32 	%r2262, 0;
$L__BB0_2:
	mov.u64 	%rd8, %rd277;
	and.b64  	%rd9, %rd8, 3;
	setp.eq.s64 	%p9, %rd9, 0;
	@%p9 bra 	$L__BB0_114;
	mul.wide.u32 	%rd33, %r2262, 3200;
	mov.u64 	%rd34, precalc_xorwow_matrix;
	add.s64 	%rd10, %rd34, %rd33;
	mov.b32 	%r2275, 0;
	mov.u32 	%r2276, %r2275;
	mov.u32 	%r2277, %r2275;
	mov.u32 	%r2278, %r2275;
	mov.u32 	%r2279, %r2275;
	mov.u32 	%r2268, %r2275;
$L__BB0_4:
	mul.wide.u32 	%rd35, %r2268, 4;
	add.s64 	%rd36, %rd6, %rd35;
	ld.local.u32 	%r21, [%rd36+4];
	shl.b32 	%r22, %r2268, 5;
	or.b32  	%r23, %r22, 1;
	or.b32  	%r24, %r22, 2;
	or.b32  	%r25, %r22, 3;
	or.b32  	%r26, %r22, 4;
	or.b32  	%r27, %r22, 5;
	or.b32  	%r28, %r22, 6;
	or.b32  	%r29, %r22, 7;
	or.b32  	%r30, %r22, 8;
	or.b32  	%r31, %r22, 9;
	or.b32  	%r32, %r22, 10;
	or.b32  	%r33, %r22, 11;
	or.b32  	%r34, %r22, 12;
	or.b32  	%r35, %r22, 13;
	or.b32  	%r36, %r22, 14;
	or.b32  	%r37, %r22, 15;
	mov.b32 	%r2274, 0;
$L__BB0_5:
	.pragma "nounroll";
	shr.u32 	%r786, %r21, %r2274;
	and.b32  	%r787, %r786, 1;
	setp.eq.b32 	%p10, %r787, 1;
	not.pred 	%p11, %p10;
	@%p11 bra 	$L__BB0_7;
	add.s32 	%r788, %r22, %r2274;
	mul.lo.s32 	%r789, %r788, 5;
	mul.wide.u32 	%rd37, %r789, 4;
	add.s64 	%rd38, %rd10, %rd37;
	ld.global.u32 	%r790, [%rd38];
	xor.b32  	%r2279, %r2279, %r790;
	ld.global.u32 	%r791, [%rd38+4];
	xor.b32  	%r2278, %r2278, %r791;
	ld.global.u32 	%r792, [%rd38+8];
	xor.b32  	%r2277, %r2277, %r792;
	ld.global.u32 	%r793, [%rd38+12];
	xor.b32  	%r2276, %r2276, %r793;
	ld.global.u32 	%r794, [%rd38+16];
	xor.b32  	%r2275, %r2275, %r794;
$L__BB0_7:
	and.b32  	%r796, %r786, 2;
	setp.eq.s32 	%p12, %r796, 0;
	@%p12 bra 	$L__BB0_9;
	add.s32 	%r797, %r2274, %r23;
	mul.lo.s32 	%r798, %r797, 5;
	mul.wide.u32 	%rd39, %r798, 4;
	add.s64 	%rd40, %rd10, %rd39;
	ld.global.u32 	%r799, [%rd40];
	xor.b32  	%r2279, %r2279, %r799;
	ld.global.u32 	%r800, [%rd40+4];
	xor.b32  	%r2278, %r2278, %r800;
	ld.global.u32 	%r801, [%rd40+8];
	xor.b32  	%r2277, %r2277, %r801;
	ld.global.u32 	%r802, [%rd40+12];
	xor.b32  	%r2276, %r2276, %r802;
	ld.global.u32 	%r803, [%rd40+16];
	xor.b32  	%r2275, %r2275, %r803;
$L__BB0_9:
	and.b32  	%r805, %r786, 4;
	setp.eq.s32 	%p13, %r805, 0;
	@%p13 bra 	$L__BB0_11;
	add.s32 	%r806, %r2274, %r24;
	mul.lo.s32 	%r807, %r806, 5;
	mul.wide.u32 	%rd41, %r807, 4;
	add.s64 	%rd42, %rd10, %rd41;
	ld.global.u32 	%r808, [%rd42];
	xor.b32  	%r2279, %r2279, %r808;
	ld.global.u32 	%r809, [%rd42+4];
	xor.b32  	%r2278, %r2278, %r809;
	ld.global.u32 	%r810, [%rd42+8];
	xor.b32  	%r2277, %r2277, %r810;
	ld.global.u32 	%r811, [%rd42+12];
	xor.b32  	%r2276, %r2276, %r811;
	ld.global.u32 	%r812, [%rd42+16];
	xor.b32  	%r2275, %r2275, %r812;
$L__BB0_11:
	and.b32  	%r814, %r786, 8;
	setp.eq.s32 	%p14, %r814, 0;
	@%p14 bra 	$L__BB0_13;
	add.s32 	%r815, %r2274, %r25;
	mul.lo.s32 	%r816, %r815, 5;
	mul.wide.u32 	%rd43, %r816, 4;
	add.s64 	%rd44, %rd10, %rd43;
	ld.global.u32 	%r817, [%rd44];
	xor.b32  	%r2279, %r2279, %r817;
	ld.global.u32 	%r818, [%rd44+4];
	xor.b32  	%r2278, %r2278, %r818;
	ld.global.u32 	%r819, [%rd44+8];
	xor.b32  	%r2277, %r2277, %r819;
	ld.global.u32 	%r820, [%rd44+12];
	xor.b32  	%r2276, %r2276, %r820;
	ld.global.u32 	%r821, [%rd44+16];
	xor.b32  	%r2275, %r2275, %r821;
$L__BB0_13:
	and.b32  	%r823, %r786, 16;
	setp.eq.s32 	%p15, %r823, 0;
	@%p15 bra 	$L__BB0_15;
	add.s32 	%r824, %r2274, %r26;
	mul.lo.s32 	%r825, %r824, 5;
	mul.wide.u32 	%rd45, %r825, 4;
	add.s64 	%rd46, %rd10, %rd45;
	ld.global.u32 	%r826, [%rd46];
	xor.b32  	%r2279, %r2279, %r826;
	ld.global.u32 	%r827, [%rd46+4];
	xor.b32  	%r2278, %r2278, %r827;
	ld.global.u32 	%r828, [%rd46+8];
	xor.b32  	%r2277, %r2277, %r828;
	ld.global.u32 	%r829, [%rd46+12];
	xor.b32  	%r2276, %r2276, %r829;
	ld.global.u32 	%r830, [%rd46+16];
	xor.b32  	%r2275, %r2275, %r830;
$L__BB0_15:
	and.b32  	%r832, %r786, 32;
	setp.eq.s32 	%p16, %r832, 0;
	@%p16 bra 	$L__BB0_17;
	add.s32 	%r833, %r2274, %r27;
	mul.lo.s32 	%r834, %r833, 5;
	mul.wide.u32 	%rd47, %r834, 4;
	add.s64 	%rd48, %rd10, %rd47;
	ld.global.u32 	%r835, [%rd48];
	xor.b32  	%r2279, %r2279, %r835;
	ld.global.u32 	%r836, [%rd48+4];
	xor.b32  	%r2278, %r2278, %r836;
	ld.global.u32 	%r837, [%rd48+8];
	xor.b32  	%r2277, %r2277, %r837;
	ld.global.u32 	%r838, [%rd48+12];
	xor.b32  	%r2276, %r2276, %r838;
	ld.global.u32 	%r839, [%rd48+16];
	xor.b32  	%r2275, %r2275, %r839;
$L__BB0_17:
	and.b32  	%r841, %r786, 64;
	setp.eq.s32 	%p17, %r841, 0;
	@%p17 bra 	$L__BB0_19;
	add.s32 	%r842, %r2274, %r28;
	mul.lo.s32 	%r843, %r842, 5;
	mul.wide.u32 	%rd49, %r843, 4;
	add.s64 	%rd50, %rd10, %rd49;
	ld.global.u32 	%r844, [%rd50];
	xor.b32  	%r2279, %r2279, %r844;
	ld.global.u32 	%r845, [%rd50+4];
	xor.b32  	%r2278, %r2278, %r845;
	ld.global.u32 	%r846, [%rd50+8];
	xor.b32  	%r2277, %r2277, %r846;
	ld.global.u32 	%r847, [%rd50+12];
	xor.b32  	%r2276, %r2276, %r847;
	ld.global.u32 	%r848, [%rd50+16];
	xor.b32  	%r2275, %r2275, %r848;
$L__BB0_19:
	and.b32  	%r850, %r786, 128;
	setp.eq.s32 	%p18, %r850, 0;
	@%p18 bra 	$L__BB0_21;
	add.s32 	%r851, %r2274, %r29;
	mul.lo.s32 	%r852, %r851, 5;
	mul.wide.u32 	%rd51, %r852, 4;
	add.s64 	%rd52, %rd10, %rd51;
	ld.global.u32 	%r853, [%rd52];
	xor.b32  	%r2279, %r2279, %r853;
	ld.global.u32 	%r854, [%rd52+4];
	xor.b32  	%r2278, %r2278, %r854;
	ld.global.u32 	%r855, [%rd52+8];
	xor.b32  	%r2277, %r2277, %r855;
	ld.global.u32 	%r856, [%rd52+12];
	xor.b32  	%r2276, %r2276, %r856;
	ld.global.u32 	%r857, [%rd52+16];
	xor.b32  	%r2275, %r2275, %r857;
$L__BB0_21:
	and.b32  	%r859, %r786, 256;
	setp.eq.s32 	%p19, %r859, 0;
	@%p19 bra 	$L__BB0_23;
	add.s32 	%r860, %r2274, %r30;
	mul.lo.s32 	%r861, %r860, 5;
	mul.wide.u32 	%rd53, %r861, 4;
	add.s64 	%rd54, %rd10, %rd53;
	ld.global.u32 	%r862, [%rd54];
	xor.b32  	%r2279, %r2279, %r862;
	ld.global.u32 	%r863, [%rd54+4];
	xor.b32  	%r2278, %r2278, %r863;
	ld.global.u32 	%r864, [%rd54+8];
	xor.b32  	%r2277, %r2277, %r864;
	ld.global.u32 	%r865, [%rd54+12];
	xor.b32  	%r2276, %r2276, %r865;
	ld.global.u32 	%r866, [%rd54+16];
	xor.b32  	%r2275, %r2275, %r866;
$L__BB0_23:
	and.b32  	%r868, %r786, 512;
	setp.eq.s32 	%p20, %r868, 0;
	@%p20 bra 	$L__BB0_25;
	add.s32 	%r869, %r2274, %r31;
	mul.lo.s32 	%r870, %r869, 5;
	mul.wide.u32 	%rd55, %r870, 4;
	add.s64 	%rd56, %rd10, %rd55;
	ld.global.u32 	%r871, [%rd56];
	xor.b32  	%r2279, %r2279, %r871;
	ld.global.u32 	%r872, [%rd56+4];
	xor.b32  	%r2278, %r2278, %r872;
	ld.global.u32 	%r873, [%rd56+8];
	xor.b32  	%r2277, %r2277, %r873;
	ld.global.u32 	%r874, [%rd56+12];
	xor.b32  	%r2276, %r2276, %r874;
	ld.global.u32 	%r875, [%rd56+16];
	xor.b32  	%r2275, %r2275, %r875;
$L__BB0_25:
	and.b32  	%r877, %r786, 1024;
	setp.eq.s32 	%p21, %r877, 0;
	@%p21 bra 	$L__BB0_27;
	add.s32 	%r878, %r2274, %r32;
	mul.lo.s32 	%r879, %r878, 5;
	mul.wide.u32 	%rd57, %r879, 4;
	add.s64 	%rd58, %rd10, %rd57;
	ld.global.u32 	%r880, [%rd58];
	xor.b32  	%r2279, %r2279, %r880;
	ld.global.u32 	%r881, [%rd58+4];
	xor.b32  	%r2278, %r2278, %r881;
	ld.global.u32 	%r882, [%rd58+8];
	xor.b32  	%r2277, %r2277, %r882;
	ld.global.u32 	%r883, [%rd58+12];
	xor.b32  	%r2276, %r2276, %r883;
	ld.global.u32 	%r884, [%rd58+16];
	xor.b32  	%r2275, %r2275, %r884;
$L__BB0_27:
	and.b32  	%r886, %r786, 2048;
	setp.eq.s32 	%p22, %r886, 0;
	@%p22 bra 	$L__BB0_29;
	add.s32 	%r887, %r2274, %r33;
	mul.lo.s32 	%r888, %r887, 5;
	mul.wide.u32 	%rd59, %r888, 4;
	add.s64 	%rd60, %rd10, %rd59;
	ld.global.u32 	%r889, [%rd60];
	xor.b32  	%r2279, %r2279, %r889;
	ld.global.u32 	%r890, [%rd60+4];
	xor.b32  	%r2278, %r2278, %r890;
	ld.global.u32 	%r891, [%rd60+8];
	xor.b32  	%r2277, %r2277, %r891;
	ld.global.u32 	%r892, [%rd60+12];
	xor.b32  	%r2276, %r2276, %r892;
	ld.global.u32 	%r893, [%rd60+16];
	xor.b32  	%r2275, %r2275, %r893;
$L__BB0_29:
	and.b32  	%r895, %r786, 4096;
	setp.eq.s32 	%p23, %r895, 0;
	@%p23 bra 	$L__BB0_31;
	add.s32 	%r896, %r2274, %r34;
	mul.lo.s32 	%r897, %r896, 5;
	mul.wide.u32 	%rd61, %r897, 4;
	add.s64 	%rd62, %rd10, %rd61;
	ld.global.u32 	%r898, [%rd62];
	xor.b32  	%r2279, %r2279, %r898;
	ld.global.u32 	%r899, [%rd62+4];
	xor.b32  	%r2278, %r2278, %r899;
	ld.global.u32 	%r900, [%rd62+8];
	xor.b32  	%r2277, %r2277, %r900;
	ld.global.u32 	%r901, [%rd62+12];
	xor.b32  	%r2276, %r2276, %r901;
	ld.global.u32 	%r902, [%rd62+16];
	xor.b32  	%r2275, %r2275, %r902;
$L__BB0_31:
	and.b32  	%r904, %r786, 8192;
	setp.eq.s32 	%p24, %r904, 0;
	@%p24 bra 	$L__BB0_33;
	add.s32 	%r905, %r2274, %r35;
	mul.lo.s32 	%r906, %r905, 5;
	mul.wide.u32 	%rd63, %r906, 4;
	add.s64 	%rd64, %rd10, %rd63;
	ld.global.u32 	%r907, [%rd64];
	xor.b32  	%r2279, %r2279, %r907;
	ld.global.u32 	%r908, [%rd64+4];
	xor.b32  	%r2278, %r2278, %r908;
	ld.global.u32 	%r909, [%rd64+8];
	xor.b32  	%r2277, %r2277, %r909;
	ld.global.u32 	%r910, [%rd64+12];
	xor.b32  	%r2276, %r2276, %r910;
	ld.global.u32 	%r911, [%rd64+16];
	xor.b32  	%r2275, %r2275, %r911;
$L__BB0_33:
	and.b32  	%r913, %r786, 16384;
	setp.eq.s32 	%p25, %r913, 0;
	@%p25 bra 	$L__BB0_35;
	add.s32 	%r914, %r2274, %r36;
	mul.lo.s32 	%r915, %r914, 5;
	mul.wide.u32 	%rd65, %r915, 4;
	add.s64 	%rd66, %rd10, %rd65;
	ld.global.u32 	%r916, [%rd66];
	xor.b32  	%r2279, %r2279, %r916;
	ld.global.u32 	%r917, [%rd66+4];
	xor.b32  	%r2278, %r2278, %r917;
	ld.global.u32 	%r918, [%rd66+8];
	xor.b32  	%r2277, %r2277, %r918;
	ld.global.u32 	%r919, [%rd66+12];
	xor.b32  	%r2276, %r2276, %r919;
	ld.global.u32 	%r920, [%rd66+16];
	xor.b32  	%r2275, %r2275, %r920;
$L__BB0_35:
	and.b32  	%r922, %r786, 32768;
	setp.eq.s32 	%p26, %r922, 0;
	@%p26 bra 	$L__BB0_37;
	add.s32 	%r923, %r2274, %r37;
	mul.lo.s32 	%r924, %r923, 5;
	mul.wide.u32 	%rd67, %r924, 4;
	add.s64 	%rd68, %rd10, %rd67;
	ld.global.u32 	%r925, [%rd68];
	xor.b32  	%r2279, %r2279, %r925;
	ld.global.u32 	%r926, [%rd68+4];
	xor.b32  	%r2278, %r2278, %r926;
	ld.global.u32 	%r927, [%rd68+8];
	xor.b32  	%r2277, %r2277, %r927;
	ld.global.u32 	%r928, [%rd68+12];
	xor.b32  	%r2276, %r2276, %r928;
	ld.global.u32 	%r929, [%rd68+16];
	xor.b32  	%r2275, %r2275, %r929;
$L__BB0_37:
	add.s32 	%r2274, %r2274, 16;
	setp.ne.s32 	%p27, %r2274, 32;
	@%p27 bra 	$L__BB0_5;
	mad.lo.s32 	%r2268, %r2268, -31, %r23;
	setp.ne.s32 	%p28, %r2268, 5;
	@%p28 bra 	$L__BB0_4;
	st.local.u32 	[%rd6+4], %r2279;
	st.local.v2.u32 	[%rd6+8], {%r2278, %r2277};
	st.local.v2.u32 	[%rd6+16], {%r2276, %r2275};
	setp.eq.s64 	%p29, %rd9, 1;
	@%p29 bra 	$L__BB0_114;
	mov.b32 	%r2275, 0;
	mov.u32 	%r2276, %r2275;
	mov.u32 	%r2277, %r2275;
	mov.u32 	%r2278, %r2275;
	mov.u32 	%r2279, %r2275;
	mov.u32 	%r2360, %r2275;
$L__BB0_41:
	mul.wide.u32 	%rd69, %r2360, 4;
	add.s64 	%rd70, %rd6, %rd69;
	ld.local.u32 	%r212, [%rd70+4];
	shl.b32 	%r213, %r2360, 5;
	or.b32  	%r214, %r213, 1;
	or.b32  	%r215, %r213, 2;
	or.b32  	%r216, %r213, 3;
	or.b32  	%r217, %r213, 4;
	or.b32  	%r218, %r213, 5;
	or.b32  	%r219, %r213, 6;
	or.b32  	%r220, %r213, 7;
	or.b32  	%r221, %r213, 8;
	or.b32  	%r222, %r213, 9;
	or.b32  	%r223, %r213, 10;
	or.b32  	%r224, %r213, 11;
	or.b32  	%r225, %r213, 12;
	or.b32  	%r226, %r213, 13;
	or.b32  	%r227, %r213, 14;
	or.b32  	%r228, %r213, 15;
	mov.b32 	%r2366, 0;
$L__BB0_42:
	.pragma "nounroll";
	shr.u32 	%r932, %r212, %r2366;
	and.b32  	%r933, %r932, 1;
	setp.eq.b32 	%p30, %r933, 1;
	not.pred 	%p31, %p30;
	@%p31 bra 	$L__BB0_44;
	add.s32 	%r934, %r213, %r2366;
	mul.lo.s32 	%r935, %r934, 5;
	mul.wide.u32 	%rd71, %r935, 4;
	add.s64 	%rd72, %rd10, %rd71;
	ld.global.u32 	%r936, [%rd72];
	xor.b32  	%r2279, %r2279, %r936;
	ld.global.u32 	%r937, [%rd72+4];
	xor.b32  	%r2278, %r2278, %r937;
	ld.global.u32 	%r938, [%rd72+8];
	xor.b32  	%r2277, %r2277, %r938;
	ld.global.u32 	%r939, [%rd72+12];
	xor.b32  	%r2276, %r2276, %r939;
	ld.global.u32 	%r940, [%rd72+16];
	xor.b32  	%r2275, %r2275, %r940;
$L__BB0_44:
	and.b32  	%r942, %r932, 2;
	setp.eq.s32 	%p32, %r942, 0;
	@%p32 bra 	$L__BB0_46;
	add.s32 	%r943, %r2366, %r214;
	mul.lo.s32 	%r944, %r943, 5;
	mul.wide.u32 	%rd73, %r944, 4;
	add.s64 	%rd74, %rd10, %rd73;
	ld.global.u32 	%r945, [%rd74];
	xor.b32  	%r2279, %r2279, %r945;
	ld.global.u32 	%r946, [%rd74+4];
	xor.b32  	%r2278, %r2278, %r946;
	ld.global.u32 	%r947, [%rd74+8];
	xor.b32  	%r2277, %r2277, %r947;
	ld.global.u32 	%r948, [%rd74+12];
	xor.b32  	%r2276, %r2276, %r948;
	ld.global.u32 	%r949, [%rd74+16];
	xor.b32  	%r2275, %r2275, %r949;
$L__BB0_46:
	and.b32  	%r951, %r932, 4;
	setp.eq.s32 	%p33, %r951, 0;
	@%p33 bra 	$L__BB0_48;
	add.s32 	%r952, %r2366, %r215;
	mul.lo.s32 	%r953, %r952, 5;
	mul.wide.u32 	%rd75, %r953, 4;
	add.s64 	%rd76, %rd10, %rd75;
	ld.global.u32 	%r954, [%rd76];
	xor.b32  	%r2279, %r2279, %r954;
	ld.global.u32 	%r955, [%rd76+4];
	xor.b32  	%r2278, %r2278, %r955;
	ld.global.u32 	%r956, [%rd76+8];
	xor.b32  	%r2277, %r2277, %r956;
	ld.global.u32 	%r957, [%rd76+12];
	xor.b32  	%r2276, %r2276, %r957;
	ld.global.u32 	%r958, [%rd76+16];
	xor.b32  	%r2275, %r2275, %r958;
$L__BB0_48:
	and.b32  	%r960, %r932, 8;
	setp.eq.s32 	%p34, %r960, 0;
	@%p34 bra 	$L__BB0_50;
	add.s32 	%r961, %r2366, %r216;
	mul.lo.s32 	%r962, %r961, 5;
	mul.wide.u32 	%rd77, %r962, 4;
	add.s64 	%rd78, %rd10, %rd77;
	ld.global.u32 	%r963, [%rd78];
	xor.b32  	%r2279, %r2279, %r963;
	ld.global.u32 	%r964, [%rd78+4];
	xor.b32  	%r2278, %r2278, %r964;
	ld.global.u32 	%r965, [%rd78+8];
	xor.b32  	%r2277, %r2277, %r965;
	ld.global.u32 	%r966, [%rd78+12];
	xor.b32  	%r2276, %r2276, %r966;
	ld.global.u32 	%r967, [%rd78+16];
	xor.b32  	%r2275, %r2275, %r967;
$L__BB0_50:
	and.b32  	%r969, %r932, 16;
	setp.eq.s32 	%p35, %r969, 0;
	@%p35 bra 	$L__BB0_52;
	add.s32 	%r970, %r2366, %r217;
	mul.lo.s32 	%r971, %r970, 5;
	mul.wide.u32 	%rd79, %r971, 4;
	add.s64 	%rd80, %rd10, %rd79;
	ld.global.u32 	%r972, [%rd80];
	xor.b32  	%r2279, %r2279, %r972;
	ld.global.u32 	%r973, [%rd80+4];
	xor.b32  	%r2278, %r2278, %r973;
	ld.global.u32 	%r974, [%rd80+8];
	xor.b32  	%r2277, %r2277, %r974;
	ld.global.u32 	%r975, [%rd80+12];
	xor.b32  	%r2276, %r2276, %r975;
	ld.global.u32 	%r976, [%rd80+16];
	xor.b32  	%r2275, %r2275, %r976;
$L__BB0_52:
	and.b32  	%r978, %r932, 32;
	setp.eq.s32 	%p36, %r978, 0;
	@%p36 bra 	$L__BB0_54;
	add.s32 	%r979, %r2366, %r218;
	mul.lo.s32 	%r980, %r979, 5;
	mul.wide.u32 	%rd81, %r980, 4;
	add.s64 	%rd82, %rd10, %rd81;
	ld.global.u32 	%r981, [%rd82];
	xor.b32  	%r2279, %r2279, %r981;
	ld.global.u32 	%r982, [%rd82+4];
	xor.b32  	%r2278, %r2278, %r982;
	ld.global.u32 	%r983, [%rd82+8];
	xor.b32  	%r2277, %r2277, %r983;
	ld.global.u32 	%r984, [%rd82+12];
	xor.b32  	%r2276, %r2276, %r984;
	ld.global.u32 	%r985, [%rd82+16];
	xor.b32  	%r2275, %r2275, %r985;
$L__BB0_54:
	and.b32  	%r987, %r932, 64;
	setp.eq.s32 	%p37, %r987, 0;
	@%p37 bra 	$L__BB0_56;
	add.s32 	%r988, %r2366, %r219;
	mul.lo.s32 	%r989, %r988, 5;
	mul.wide.u32 	%rd83, %r989, 4;
	add.s64 	%rd84, %rd10, %rd83;
	ld.global.u32 	%r990, [%rd84];
	xor.b32  	%r2279, %r2279, %r990;
	ld.global.u32 	%r991, [%rd84+4];
	xor.b32  	%r2278, %r2278, %r991;
	ld.global.u32 	%r992, [%rd84+8];
	xor.b32  	%r2277, %r2277, %r992;
	ld.global.u32 	%r993, [%rd84+12];
	xor.b32  	%r2276, %r2276, %r993;
	ld.global.u32 	%r994, [%rd84+16];
	xor.b32  	%r2275, %r2275, %r994;
$L__BB0_56:
	and.b32  	%r996, %r932, 128;
	setp.eq.s32 	%p38, %r996, 0;
	@%p38 bra 	$L__BB0_58;
	add.s32 	%r997, %r2366, %r220;
	mul.lo.s32 	%r998, %r997, 5;
	mul.wide.u32 	%rd85, %r998, 4;
	add.s64 	%rd86, %rd10, %rd85;
	ld.global.u32 	%r999, [%rd86];
	xor.b32  	%r2279, %r2279, %r999;
	ld.global.u32 	%r1000, [%rd86+4];
	xor.b32  	%r2278, %r2278, %r1000;
	ld.global.u32 	%r1001, [%rd86+8];
	xor.b32  	%r2277, %r2277, %r1001;
	ld.global.u32 	%r1002, [%rd86+12];
	xor.b32  	%r2276, %r2276, %r1002;
	ld.global.u32 	%r1003, [%rd86+16];
	xor.b32  	%r2275, %r2275, %r1003;
$L__BB0_58:
	and.b32  	%r1005, %r932, 256;
	setp.eq.s32 	%p39, %r1005, 0;
	@%p39 bra 	$L__BB0_60;
	add.s32 	%r1006, %r2366, %r221;
	mul.lo.s32 	%r1007, %r1006, 5;
	mul.wide.u32 	%rd87, %r1007, 4;
	add.s64 	%rd88, %rd10, %rd87;
	ld.global.u32 	%r1008, [%rd88];
	xor.b32  	%r2279, %r2279, %r1008;
	ld.global.u32 	%r1009, [%rd88+4];
	xor.b32  	%r2278, %r2278, %r1009;
	ld.global.u32 	%r1010, [%rd88+8];
	xor.b32  	%r2277, %r2277, %r1010;
	ld.global.u32 	%r1011, [%rd88+12];
	xor.b32  	%r2276, %r2276, %r1011;
	ld.global.u32 	%r1012, [%rd88+16];
	xor.b32  	%r2275, %r2275, %r1012;
$L__BB0_60:
	and.b32  	%r1014, %r932, 512;
	setp.eq.s32 	%p40, %r1014, 0;
	@%p40 bra 	$L__BB0_62;
	add.s32 	%r1015, %r2366, %r222;
	mul.lo.s32 	%r1016, %r1015, 5;
	mul.wide.u32 	%rd89, %r1016, 4;
	add.s64 	%rd90, %rd10, %rd89;
	ld.global.u32 	%r1017, [%rd90];
	xor.b32  	%r2279, %r2279, %r1017;
	ld.global.u32 	%r1018, [%rd90+4];
	xor.b32  	%r2278, %r2278, %r1018;
	ld.global.u32 	%r1019, [%rd90+8];
	xor.b32  	%r2277, %r2277, %r1019;
	ld.global.u32 	%r1020, [%rd90+12];
	xor.b32  	%r2276, %r2276, %r1020;
	ld.global.u32 	%r1021, [%rd90+16];
	xor.b32  	%r2275, %r2275, %r1021;
$L__BB0_62:
	and.b32  	%r1023, %r932, 1024;
	setp.eq.s32 	%p41, %r1023, 0;
	@%p41 bra 	$L__BB0_64;
	add.s32 	%r1024, %r2366, %r223;
	mul.lo.s32 	%r1025, %r1024, 5;
	mul.wide.u32 	%rd91, %r1025, 4;
	add.s64 	%rd92, %rd10, %rd91;
	ld.global.u32 	%r1026, [%rd92];
	xor.b32  	%r2279, %r2279, %r1026;
	ld.global.u32 	%r1027, [%rd92+4];
	xor.b32  	%r2278, %r2278, %r1027;
	ld.global.u32 	%r1028, [%rd92+8];
	xor.b32  	%r2277, %r2277, %r1028;
	ld.global.u32 	%r1029, [%rd92+12];
	xor.b32  	%r2276, %r2276, %r1029;
	ld.global.u32 	%r1030, [%rd92+16];
	xor.b32  	%r2275, %r2275, %r1030;
$L__BB0_64:
	and.b32  	%r1032, %r932, 2048;
	setp.eq.s32 	%p42, %r1032, 0;
	@%p42 bra 	$L__BB0_66;
	add.s32 	%r1033, %r2366, %r224;
	mul.lo.s32 	%r1034, %r1033, 5;
	mul.wide.u32 	%rd93, %r1034, 4;
	add.s64 	%rd94, %rd10, %rd93;
	ld.global.u32 	%r1035, [%rd94];
	xor.b32  	%r2279, %r2279, %r1035;
	ld.global.u32 	%r1036, [%rd94+4];
	xor.b32  	%r2278, %r2278, %r1036;
	ld.global.u32 	%r1037, [%rd94+8];
	xor.b32  	%r2277, %r2277, %r1037;
	ld.global.u32 	%r1038, [%rd94+12];
	xor.b32  	%r2276, %r2276, %r1038;
	ld.global.u32 	%r1039, [%rd94+16];
	xor.b32  	%r2275, %r2275, %r1039;
$L__BB0_66:
	and.b32  	%r1041, %r932, 4096;
	setp.eq.s32 	%p43, %r1041, 0;
	@%p43 bra 	$L__BB0_68;
	add.s32 	%r1042, %r2366, %r225;
	mul.lo.s32 	%r1043, %r1042, 5;
	mul.wide.u32 	%rd95, %r1043, 4;
	add.s64 	%rd96, %rd10, %rd95;
	ld.global.u32 	%r1044, [%rd96];
	xor.b32  	%r2279, %r2279, %r1044;
	ld.global.u32 	%r1045, [%rd96+4];
	xor.b32  	%r2278, %r2278, %r1045;
	ld.global.u32 	%r1046, [%rd96+8];
	xor.b32  	%r2277, %r2277, %r1046;
	ld.global.u32 	%r1047, [%rd96+12];
	xor.b32  	%r2276, %r2276, %r1047;
	ld.global.u32 	%r1048, [%rd96+16];
	xor.b32  	%r2275, %r2275, %r1048;
$L__BB0_68:
	and.b32  	%r1050, %r932, 8192;
	setp.eq.s32 	%p44, %r1050, 0;
	@%p44 bra 	$L__BB0_70;
	add.s32 	%r1051, %r2366, %r226;
	mul.lo.s32 	%r1052, %r1051, 5;
	mul.wide.u32 	%rd97, %r1052, 4;
	add.s64 	%rd98, %rd10, %rd97;
	ld.global.u32 	%r1053, [%rd98];
	xor.b32  	%r2279, %r2279, %r1053;
	ld.global.u32 	%r1054, [%rd98+4];
	xor.b32  	%r2278, %r2278, %r1054;
	ld.global.u32 	%r1055, [%rd98+8];
	xor.b32  	%r2277, %r2277, %r1055;
	ld.global.u32 	%r1056, [%rd98+12];
	xor.b32  	%r2276, %r2276, %r1056;
	ld.global.u32 	%r1057, [%rd98+16];
	xor.b32  	%r2275, %r2275, %r1057;
$L__BB0_70:
	and.b32  	%r1059, %r932, 16384;
	setp.eq.s32 	%p45, %r1059, 0;
	@%p45 bra 	$L__BB0_72;
	add.s32 	%r1060, %r2366, %r227;
	mul.lo.s32 	%r1061, %r1060, 5;
	mul.wide.u32 	%rd99, %r1061, 4;
	add.s64 	%rd100, %rd10, %rd99;
	ld.global.u32 	%r1062, [%rd100];
	xor.b32  	%r2279, %r2279, %r1062;
	ld.global.u32 	%r1063, [%rd100+4];
	xor.b32  	%r2278, %r2278, %r1063;
	ld.global.u32 	%r1064, [%rd100+8];
	xor.b32  	%r2277, %r2277, %r1064;
	ld.global.u32 	%r1065, [%rd100+12];
	xor.b32  	%r2276, %r2276, %r1065;
	ld.global.u32 	%r1066, [%rd100+16];
	xor.b32  	%r2275, %r2275, %r1066;
$L__BB0_72:
	and.b32  	%r1068, %r932, 32768;
	setp.eq.s32 	%p46, %r1068, 0;
	@%p46 bra 	$L__BB0_74;
	add.s32 	%r1069, %r2366, %r228;
	mul.lo.s32 	%r1070, %r1069, 5;
	mul.wide.u32 	%rd101, %r1070, 4;
	add.s64 	%rd102, %rd10, %rd101;
	ld.global.u32 	%r1071, [%rd102];
	xor.b32  	%r2279, %r2279, %r1071;
	ld.global.u32 	%r1072, [%rd102+4];
	xor.b32  	%r2278, %r2278, %r1072;
	ld.global.u32 	%r1073, [%rd102+8];
	xor.b32  	%r2277, %r2277, %r1073;
	ld.global.u32 	%r1074, [%rd102+12];
	xor.b32  	%r2276, %r2276, %r1074;
	ld.global.u32 	%r1075, [%rd102+16];
	xor.b32  	%r2275, %r2275, %r1075;
$L__BB0_74:
	add.s32 	%r2366, %r2366, 16;
	setp.ne.s32 	%p47, %r2366, 32;
	@%p47 bra 	$L__BB0_42;
	mad.lo.s32 	%r2360, %r2360, -31, %r214;
	setp.ne.s32 	%p48, %r2360, 5;
	@%p48 bra 	$L__BB0_41;
	st.local.u32 	[%rd6+4], %r2279;
	st.local.v2.u32 	[%rd6+8], {%r2278, %r2277};
	st.local.v2.u32 	[%rd6+16], {%r2276, %r2275};
	setp.ne.s64 	%p49, %rd9, 3;
	@%p49 bra 	$L__BB0_114;
	mov.b32 	%r2275, 0;
	mov.u32 	%r2276, %r2275;
	mov.u32 	%r2277, %r2275;
	mov.u32 	%r2278, %r2275;
	mov.u32 	%r2279, %r2275;
	mov.u32 	%r2452, %r2275;
$L__BB0_78:
	mul.wide.u32 	%rd103, %r2452, 4;
	add.s64 	%rd104, %rd6, %rd103;
	ld.local.u32 	%r403, [%rd104+4];
	shl.b32 	%r404, %r2452, 5;
	or.b32  	%r405, %r404, 1;
	or.b32  	%r406, %r404, 2;
	or.b32  	%r407, %r404, 3;
	or.b32  	%r408, %r404, 4;
	or.b32  	%r409, %r404, 5;
	or.b32  	%r410, %r404, 6;
	or.b32  	%r411, %r404, 7;
	or.b32  	%r412, %r404, 8;
	or.b32  	%r413, %r404, 9;
	or.b32  	%r414, %r404, 10;
	or.b32  	%r415, %r404, 11;
	or.b32  	%r416, %r404, 12;
	or.b32  	%r417, %r404, 13;
	or.b32  	%r418, %r404, 14;
	or.b32  	%r419, %r404, 15;
	mov.b32 	%r2458, 0;
$L__BB0_79:
	.pragma "nounroll";
	shr.u32 	%r1078, %r403, %r2458;
	and.b32  	%r1079, %r1078, 1;
	setp.eq.b32 	%p50, %r1079, 1;
	not.pred 	%p51, %p50;
	@%p51 bra 	$L__BB0_81;
	add.s32 	%r1080, %r404, %r2458;
	mul.lo.s32 	%r1081, %r1080, 5;
	mul.wide.u32 	%rd105, %r1081, 4;
	add.s64 	%rd106, %rd10, %rd105;
	ld.global.u32 	%r1082, [%rd106];
	xor.b32  	%r2279, %r2279, %r1082;
	ld.global.u32 	%r1083, [%rd106+4];
	xor.b32  	%r2278, %r2278, %r1083;
	ld.global.u32 	%r1084, [%rd106+8];
	xor.b32  	%r2277, %r2277, %r1084;
	ld.global.u32 	%r1085, [%rd106+12];
	xor.b32  	%r2276, %r2276, %r1085;
	ld.global.u32 	%r1086, [%rd106+16];
	xor.b32  	%r2275, %r2275, %r1086;
$L__BB0_81:
	and.b32  	%r1088, %r1078, 2;
	setp.eq.s32 	%p52, %r1088, 0;
	@%p52 bra 	$L__BB0_83;
	add.s32 	%r1089, %r2458, %r405;
	mul.lo.s32 	%r1090, %r1089, 5;
	mul.wide.u32 	%rd107, %r1090, 4;
	add.s64 	%rd108, %rd10, %rd107;
	ld.global.u32 	%r1091, [%rd108];
	xor.b32  	%r2279, %r2279, %r1091;
	ld.global.u32 	%r1092, [%rd108+4];
	xor.b32  	%r2278, %r2278, %r1092;
	ld.global.u32 	%r1093, [%rd108+8];
	xor.b32  	%r2277, %r2277, %r1093;
	ld.global.u32 	%r1094, [%rd108+12];
	xor.b32  	%r2276, %r2276, %r1094;
	ld.global.u32 	%r1095, [%rd108+16];
	xor.b32  	%r2275, %r2275, %r1095;
$L__BB0_83:
	and.b32  	%r1097, %r1078, 4;
	setp.eq.s32 	%p53, %r1097, 0;
	@%p53 bra 	$L__BB0_85;
	add.s32 	%r1098, %r2458, %r406;
	mul.lo.s32 	%r1099, %r1098, 5;
	mul.wide.u32 	%rd109, %r1099, 4;
	add.s64 	%rd110, %rd10, %rd109;
	ld.global.u32 	%r1100, [%rd110];
	xor.b32  	%r2279, %r2279, %r1100;
	ld.global.u32 	%r1101, [%rd110+4];
	xor.b32  	%r2278, %r2278, %r1101;
	ld.global.u32 	%r1102, [%rd110+8];
	xor.b32  	%r2277, %r2277, %r1102;
	ld.global.u32 	%r1103, [%rd110+12];
	xor.b32  	%r2276, %r2276, %r1103;
	ld.global.u32 	%r1104, [%rd110+16];
	xor.b32  	%r2275, %r2275, %r1104;
$L__BB0_85:
	and.b32  	%r1106, %r1078, 8;
	setp.eq.s32 	%p54, %r1106, 0;
	@%p54 bra 	$L__BB0_87;
	add.s32 	%r1107, %r2458, %r407;
	mul.lo.s32 	%r1108, %r1107, 5;
	mul.wide.u32 	%rd111, %r1108, 4;
	add.s64 	%rd112, %rd10, %rd111;
	ld.global.u32 	%r1109, [%rd112];
	xor.b32  	%r2279, %r2279, %r1109;
	ld.global.u32 	%r1110, [%rd112+4];
	xor.b32  	%r2278, %r2278, %r1110;
	ld.global.u32 	%r1111, [%rd112+8];
	xor.b32  	%r2277, %r2277, %r1111;
	ld.global.u32 	%r1112, [%rd112+12];
	xor.b32  	%r2276, %r2276, %r1112;
	ld.global.u32 	%r1113, [%rd112+16];
	xor.b32  	%r2275, %r2275, %r1113;
$L__BB0_87:
	and.b32  	%r1115, %r1078, 16;
	setp.eq.s32 	%p55, %r1115, 0;
	@%p55 bra 	$L__BB0_89;
	add.s32 	%r1116, %r2458, %r408;
	mul.lo.s32 	%r1117, %r1116, 5;
	mul.wide.u32 	%rd113, %r1117, 4;
	add.s64 	%rd114, %rd10, %rd113;
	ld.global.u32 	%r1118, [%rd114];
	xor.b32  	%r2279, %r2279, %r1118;
	ld.global.u32 	%r1119, [%rd114+4];
	xor.b32  	%r2278, %r2278, %r1119;
	ld.global.u32 	%r1120, [%rd114+8];
	xor.b32  	%r2277, %r2277, %r1120;
	ld.global.u32 	%r1121, [%rd114+12];
	xor.b32  	%r2276, %r2276, %r1121;
	ld.global.u32 	%r1122, [%rd114+16];
	xor.b32  	%r2275, %r2275, %r1122;
$L__BB0_89:
	and.b32  	%r1124, %r1078, 32;
	setp.eq.s32 	%p56, %r1124, 0;
	@%p56 bra 	$L__BB0_91;
	add.s32 	%r1125, %r2458, %r409;
	mul.lo.s32 	%r1126, %r1125, 5;
	mul.wide.u32 	%rd115, %r1126, 4;
	add.s64 	%rd116, %rd10, %rd115;
	ld.global.u32 	%r1127, [%rd116];
	xor.b32  	%r2279, %r2279, %r1127;
	ld.global.u32 	%r1128, [%rd116+4];
	xor.b32  	%r2278, %r2278, %r1128;
	ld.global.u32 	%r1129, [%rd116+8];
	xor.b32  	%r2277, %r2277, %r1129;
	ld.global.u32 	%r1130, [%rd116+12];
	xor.b32  	%r2276, %r2276, %r1130;
	ld.global.u32 	%r1131, [%rd116+16];
	xor.b32  	%r2275, %r2275, %r1131;
$L__BB0_91:
	and.b32  	%r1133, %r1078, 64;
	setp.eq.s32 	%p57, %r1133, 0;
	@%p57 bra 	$L__BB0_93;
	add.s32 	%r1134, %r2458, %r410;
	mul.lo.s32 	%r1135, %r1134, 5;
	mul.wide.u32 	%rd117, %r1135, 4;
	add.s64 	%rd118, %rd10, %rd117;
	ld.global.u32 	%r1136, [%rd118];
	xor.b32  	%r2279, %r2279, %r1136;
	ld.global.u32 	%r1137, [%rd118+4];
	xor.b32  	%r2278, %r2278, %r1137;
	ld.global.u32 	%r1138, [%rd118+8];
	xor.b32  	%r2277, %r2277, %r1138;
	ld.global.u32 	%r1139, [%rd118+12];
	xor.b32  	%r2276, %r2276, %r1139;
	ld.global.u32 	%r1140, [%rd118+16];
	xor.b32  	%r2275, %r2275, %r1140;
$L__BB0_93:
	and.b32  	%r1142, %r1078, 128;
	setp.eq.s32 	%p58, %r1142, 0;
	@%p58 bra 	$L__BB0_95;
	add.s32 	%r1143, %r2458, %r411;
	mul.lo.s32 	%r1144, %r1143, 5;
	mul.wide.u32 	%rd119, %r1144, 4;
	add.s64 	%rd120, %rd10, %rd119;
	ld.global.u32 	%r1145, [%rd120];
	xor.b32  	%r2279, %r2279, %r1145;
	ld.global.u32 	%r1146, [%rd120+4];
	xor.b32  	%r2278, %r2278, %r1146;
	ld.global.u32 	%r1147, [%rd120+8];
	xor.b32  	%r2277, %r2277, %r1147;
	ld.global.u32 	%r1148, [%rd120+12];
	xor.b32  	%r2276, %r2276, %r1148;
	ld.global.u32 	%r1149, [%rd120+16];
	xor.b32  	%r2275, %r2275, %r1149;
$L__BB0_95:
	and.b32  	%r1151, %r1078, 256;
	setp.eq.s32 	%p59, %r1151, 0;
	@%p59 bra 	$L__BB0_97;
	add.s32 	%r1152, %r2458, %r412;
	mul.lo.s32 	%r1153, %r1152, 5;
	mul.wide.u32 	%rd121, %r1153, 4;
	add.s64 	%rd122, %rd10, %rd121;
	ld.global.u32 	%r1154, [%rd122];
	xor.b32  	%r2279, %r2279, %r1154;
	ld.global.u32 	%r1155, [%rd122+4];
	xor.b32  	%r2278, %r2278, %r1155;
	ld.global.u32 	%r1156, [%rd122+8];
	xor.b32  	%r2277, %r2277, %r1156;
	ld.global.u32 	%r1157, [%rd122+12];
	xor.b32  	%r2276, %r2276, %r1157;
	ld.global.u32 	%r1158, [%rd122+16];
	xor.b32  	%r2275, %r2275, %r1158;
$L__BB0_97:
	and.b32  	%r1160, %r1078, 512;
	setp.eq.s32 	%p60, %r1160, 0;
	@%p60 bra 	$L__BB0_99;
	add.s32 	%r1161, %r2458, %r413;
	mul.lo.s32 	%r1162, %r1161, 5;
	mul.wide.u32 	%rd123, %r1162, 4;
	add.s64 	%rd124, %rd10, %rd123;
	ld.global.u32 	%r1163, [%rd124];
	xor.b32  	%r2279, %r2279, %r1163;
	ld.global.u32 	%r1164, [%rd124+4];
	xor.b32  	%r2278, %r2278, %r1164;
	ld.global.u32 	%r1165, [%rd124+8];
	xor.b32  	%r2277, %r2277, %r1165;
	ld.global.u32 	%r1166, [%rd124+12];
	xor.b32  	%r2276, %r2276, %r1166;
	ld.global.u32 	%r1167, [%rd124+16];
	xor.b32  	%r2275, %r2275, %r1167;
$L__BB0_99:
	and.b32  	%r1169, %r1078, 1024;
	setp.eq.s32 	%p61, %r1169, 0;
	@%p61 bra 	$L__BB0_101;
	add.s32 	%r1170, %r2458, %r414;
	mul.lo.s32 	%r1171, %r1170, 5;
	mul.wide.u32 	%rd125, %r1171, 4;
	add.s64 	%rd126, %rd10, %rd125;
	ld.global.u32 	%r1172, [%rd126];
	xor.b32  	%r2279, %r2279, %r1172;
	ld.global.u32 	%r1173, [%rd126+4];
	xor.b32  	%r2278, %r2278, %r1173;
	ld.global.u32 	%r1174, [%rd126+8];
	xor.b32  	%r2277, %r2277, %r1174;
	ld.global.u32 	%r1175, [%rd126+12];
	xor.b32  	%r2276, %r2276, %r1175;
	ld.global.u32 	%r1176, [%rd126+16];
	xor.b32  	%r2275, %r2275, %r1176;
$L__BB0_101:
	and.b32  	%r1178, %r1078, 2048;
	setp.eq.s32 	%p62, %r1178, 0;
	@%p62 bra 	$L__BB0_103;
	add.s32 	%r1179, %r2458, %r415;
	mul.lo.s32 	%r1180, %r1179, 5;
	mul.wide.u32 	%rd127, %r1180, 4;
	add.s64 	%rd128, %rd10, %rd127;
	ld.global.u32 	%r1181, [%rd128];
	xor.b32  	%r2279, %r2279, %r1181;
	ld.global.u32 	%r1182, [%rd128+4];
	xor.b32  	%r2278, %r2278, %r1182;
	ld.global.u32 	%r1183, [%rd128+8];
	xor.b32  	%r2277, %r2277, %r1183;
	ld.global.u32 	%r1184, [%rd128+12];
	xor.b32  	%r2276, %r2276, %r1184;
	ld.global.u32 	%r1185, [%rd128+16];
	xor.b32  	%r2275, %r2275, %r1185;
$L__BB0_103:
	and.b32  	%r1187, %r1078, 4096;
	setp.eq.s32 	%p63, %r1187, 0;
	@%p63 bra 	$L__BB0_105;
	add.s32 	%r1188, %r2458, %r416;
	mul.lo.s32 	%r1189, %r1188, 5;
	mul.wide.u32 	%rd129, %r1189, 4;
	add.s64 	%rd130, %rd10, %rd129;
	ld.global.u32 	%r1190, [%rd130];
	xor.b32  	%r2279, %r2279, %r1190;
	ld.global.u32 	%r1191, [%rd130+4];
	xor.b32  	%r2278, %r2278, %r1191;
	ld.global.u32 	%r1192, [%rd130+8];
	xor.b32  	%r2277, %r2277, %r1192;
	ld.global.u32 	%r1193, [%rd130+12];
	xor.b32  	%r2276, %r2276, %r1193;
	ld.global.u32 	%r1194, [%rd130+16];
	xor.b32  	%r2275, %r2275, %r1194;
$L__BB0_105:
	and.b32  	%r1196, %r1078, 8192;
	setp.eq.s32 	%p64, %r1196, 0;
	@%p64 bra 	$L__BB0_107;
	add.s32 	%r1197, %r2458, %r417;
	mul.lo.s32 	%r1198, %r1197, 5;
	mul.wide.u32 	%rd131, %r1198, 4;
	add.s64 	%rd132, %rd10, %rd131;
	ld.global.u32 	%r1199, [%rd132];
	xor.b32  	%r2279, %r2279, %r1199;
	ld.global.u32 	%r1200, [%rd132+4];
	xor.b32  	%r2278, %r2278, %r1200;
	ld.global.u32 	%r1201, [%rd132+8];
	xor.b32  	%r2277, %r2277, %r1201;
	ld.global.u32 	%r1202, [%rd132+12];
	xor.b32  	%r2276, %r2276, %r1202;
	ld.global.u32 	%r1203, [%rd132+16];
	xor.b32  	%r2275, %r2275, %r1203;
$L__BB0_107:
	and.b32  	%r1205, %r1078, 16384;
	setp.eq.s32 	%p65, %r1205, 0;
	@%p65 bra 	$L__BB0_109;
	add.s32 	%r1206, %r2458, %r418;
	mul.lo.s32 	%r1207, %r1206, 5;
	mul.wide.u32 	%rd133, %r1207, 4;
	add.s64 	%rd134, %rd10, %rd133;
	ld.global.u32 	%r1208, [%rd134];
	xor.b32  	%r2279, %r2279, %r1208;
	ld.global.u32 	%r1209, [%rd134+4];
	xor.b32  	%r2278, %r2278, %r1209;
	ld.global.u32 	%r1210, [%rd134+8];
	xor.b32  	%r2277, %r2277, %r1210;
	ld.global.u32 	%r1211, [%rd134+12];
	xor.b32  	%r2276, %r2276, %r1211;
	ld.global.u32 	%r1212, [%rd134+16];
	xor.b32  	%r2275, %r2275, %r1212;
$L__BB0_109:
	and.b32  	%r1214, %r1078, 32768;
	setp.eq.s32 	%p66, %r1214, 0;
	@%p66 bra 	$L__BB0_111;
	add.s32 	%r1215, %r2458, %r419;
	mul.lo.s32 	%r1216, %r1215, 5;
	mul.wide.u32 	%rd135, %r1216, 4;
	add.s64 	%rd136, %rd10, %rd135;
	ld.global.u32 	%r1217, [%rd136];
	xor.b32  	%r2279, %r2279, %r1217;
	ld.global.u32 	%r1218, [%rd136+4];
	xor.b32  	%r2278, %r2278, %r1218;
	ld.global.u32 	%r1219, [%rd136+8];
	xor.b32  	%r2277, %r2277, %r1219;
	ld.global.u32 	%r1220, [%rd136+12];
	xor.b32  	%r2276, %r2276, %r1220;
	ld.global.u32 	%r1221, [%rd136+16];
	xor.b32  	%r2275, %r2275, %r1221;
$L__BB0_111:
	add.s32 	%r2458, %r2458, 16;
	setp.ne.s32 	%p67, %r2458, 32;
	@%p67 bra 	$L__BB0_79;
	mad.lo.s32 	%r2452, %r2452, -31, %r405;
	setp.ne.s32 	%p68, %r2452, 5;
	@%p68 bra 	$L__BB0_78;
	st.local.u32 	[%rd6+4], %r2279;
	st.local.v2.u32 	[%rd6+8], {%r2278, %r2277};
	st.local.v2.u32 	[%rd6+16], {%r2276, %r2275};
$L__BB0_114:
	shr.u64 	%rd277, %rd8, 2;
	add.s32 	%r2262, %r2262, 1;
	setp.gt.u64 	%p69, %rd8, 3;
	@%p69 bra 	$L__BB0_2;
$L__BB0_115:
	mov.b32 	%r1222, 0;
	st.local.v2.u32 	[%rd6+24], {%r1222, %r1222};
	st.local.u32 	[%rd6+32], %r1222;
	mov.b64 	%rd137, 0;
	st.local.u64 	[%rd6+40], %rd137;
	setp.ne.s32 	%p70, %r1, 0;
	@%p70 bra 	$L__BB0_117;
	mov.b32 	%r1223, 0;
	st.shared.u32 	[_ZZ8RunGamesP10TableStatsiiE11sharedStats+72], %r1223;
	st.shared.u32 	[_ZZ8RunGamesP10TableStatsiiE11sharedStats+76], %r1223;
	st.shared.u32 	[_ZZ8RunGamesP10TableStatsiiE11sharedStats], %r1223;
	st.shared.u32 	[_ZZ8RunGamesP10TableStatsiiE11sharedStats+4], %r1223;
	st.shared.u32 	[_ZZ8RunGamesP10TableStatsiiE11sharedStats+8], %r1223;
	st.shared.u32 	[_ZZ8RunGamesP10TableStatsiiE11sharedStats+12], %r1223;
	st.shared.u32 	[_ZZ8RunGamesP10TableStatsiiE11sharedStats+16], %r1223;
	st.shared.u32 	[_ZZ8RunGamesP10TableStatsiiE11sharedStats+20], %r1223;
	st.shared.u32 	[_ZZ8RunGamesP10TableStatsiiE11sharedStats+24], %r1223;
	st.shared.u32 	[_ZZ8RunGamesP10TableStatsiiE11sharedStats+28], %r1223;
	st.shared.u32 	[_ZZ8RunGamesP10TableStatsiiE11sharedStats+32], %r1223;
	st.shared.u32 	[_ZZ8RunGamesP10TableStatsiiE11sharedStats+36], %r1223;
	st.shared.u32 	[_ZZ8RunGamesP10TableStatsiiE11sharedStats+40], %r1223;
	st.shared.u32 	[_ZZ8RunGamesP10TableStatsiiE11sharedStats+44], %r1223;
	st.shared.u32 	[_ZZ8RunGamesP10TableStatsiiE11sharedStats+48], %r1223;
	st.shared.u32 	[_ZZ8RunGamesP10TableStatsiiE11sharedStats+52], %r1223;
	st.shared.u32 	[_ZZ8RunGamesP10TableStatsiiE11sharedStats+56], %r1223;
	st.shared.u32 	[_ZZ8RunGamesP10TableStatsiiE11sharedStats+60], %r1223;
	st.shared.u32 	[_ZZ8RunGamesP10TableStatsiiE11sharedStats+64], %r1223;
	st.shared.u32 	[_ZZ8RunGamesP10TableStatsiiE11sharedStats+68], %r1223;
$L__BB0_117:
	ld.param.u32 	%r2255, [_Z8RunGamesP10TableStatsii_param_2];
	bar.sync 	0;
	setp.lt.s32 	%p71, %r2255, 1;
	@%p71 bra 	$L__BB0_298;
	add.u64 	%rd12, %SPL, 80;
	mov.b32 	%r2555, 0;
$L__BB0_119:
	mov.b32 	%r1226, 50462976;
	st.local.u32 	[%rd12], %r1226;
	mov.b32 	%r1227, 117835012;
	st.local.u32 	[%rd12+4], %r1227;
	mov.b32 	%r1228, 185207048;
	st.local.u32 	[%rd12+8], %r1228;
	mov.b32 	%r1229, 252579084;
	st.local.u32 	[%rd12+12], %r1229;
	mov.b32 	%r1230, 319951120;
	st.local.u32 	[%rd12+16], %r1230;
	mov.b32 	%r1231, 387323156;
	st.local.u32 	[%rd12+20], %r1231;
	mov.b32 	%r1232, 454695192;
	st.local.u32 	[%rd12+24], %r1232;
	mov.b32 	%r1233, 522067228;
	st.local.u32 	[%rd12+28], %r1233;
	mov.b32 	%r1234, 589439264;
	st.local.u32 	[%rd12+32], %r1234;
	mov.b32 	%r1235, 656811300;
	st.local.u32 	[%rd12+36], %r1235;
	mov.b32 	%r1236, 724183336;
	st.local.u32 	[%rd12+40], %r1236;
	mov.b32 	%r1237, 791555372;
	st.local.u32 	[%rd12+44], %r1237;
	mov.b32 	%r1238, 858927408;
	st.local.u32 	[%rd12+48], %r1238;
	shr.u32 	%r1239, %r2279, 2;
	xor.b32  	%r1240, %r1239, %r2279;
	shl.b32 	%r1241, %r2275, 4;
	shl.b32 	%r1242, %r1240, 1;
	xor.b32  	%r1243, %r1242, %r1241;
	xor.b32  	%r1244, %r1243, %r1240;
	xor.b32  	%r1245, %r1244, %r2275;
	add.s32 	%r1246, %r2549, %r1245;
	add.s32 	%r1247, %r1246, 362437;
	mul.hi.u32 	%r1248, %r1247, 1321528399;
	shr.u32 	%r1249, %r1248, 4;
	mul.lo.s32 	%r1250, %r1249, 52;
	sub.s32 	%r1251, %r1247, %r1250;
	cvt.u64.u32 	%rd139, %r1251;
	add.s64 	%rd140, %rd12, %rd139;
	ld.local.u8 	%rs2, [%rd140];
	st.local.u8 	[%rd12+51], %rs2;
	mov.b16 	%rs3, 51;
	st.local.u8 	[%rd140], %rs3;
	shr.u32 	%r1252, %r2278, 2;
	xor.b32  	%r1253, %r1252, %r2278;
	shl.b32 	%r1254, %r1245, 4;
	shl.b32 	%r1255, %r1253, 1;
	xor.b32  	%r1256, %r1255, %r1254;
	xor.b32  	%r1257, %r1256, %r1253;
	xor.b32  	%r1258, %r1257, %r1245;
	add.s32 	%r1259, %r2549, %r1258;
	add.s32 	%r1260, %r1259, 724874;
	mul.hi.u32 	%r1261, %r1260, -1600085855;
	shr.u32 	%r1262, %r1261, 5;
	mul.lo.s32 	%r1263, %r1262, 51;
	sub.s32 	%r1264, %r1260, %r1263;
	ld.local.u8 	%rs4, [%rd12+50];
	cvt.u64.u32 	%rd141, %r1264;
	add.s64 	%rd142, %rd12, %rd141;
	ld.local.u8 	%rs5, [%rd142];
	st.local.u8 	[%rd12+50], %rs5;
	st.local.u8 	[%rd142], %rs4;
	shr.u32 	%r1265, %r2277, 2;
	xor.b32  	%r1266, %r1265, %r2277;
	shl.b32 	%r1267, %r1258, 4;
	shl.b32 	%r1268, %r1266, 1;
	xor.b32  	%r1269, %r1268, %r1267;
	xor.b32  	%r1270, %r1269, %r1266;
	xor.b32  	%r1271, %r1270, %r1258;
	add.s32 	%r1272, %r2549, %r1271;
	add.s32 	%r1273, %r1272, 1087311;
	mul.hi.u32 	%r1274, %r1273, 1374389535;
	shr.u32 	%r1275, %r1274, 4;
	mul.lo.s32 	%r1276, %r1275, 50;
	sub.s32 	%r1277, %r1273, %r1276;
	ld.local.u8 	%rs6, [%rd12+49];
	cvt.u64.u32 	%rd143, %r1277;
	add.s64 	%rd144, %rd12, %rd143;
	ld.local.u8 	%rs7, [%rd144];
	st.local.u8 	[%rd12+49], %rs7;
	st.local.u8 	[%rd144], %rs6;
	shr.u32 	%r1278, %r2276, 2;
	xor.b32  	%r1279, %r1278, %r2276;
	shl.b32 	%r1280, %r1271, 4;
	shl.b32 	%r1281, %r1279, 1;
	xor.b32  	%r1282, %r1281, %r1280;
	xor.b32  	%r1283, %r1282, %r1279;
	xor.b32  	%r1284, %r1283, %r1271;
	add.s32 	%r1285, %r2549, %r1284;
	add.s32 	%r1286, %r1285, 1449748;
	mul.hi.u32 	%r1287, %r1286, 1402438301;
	shr.u32 	%r1288, %r1287, 4;
	mul.lo.s32 	%r1289, %r1288, 49;
	sub.s32 	%r1290, %r1286, %r1289;
	ld.local.u8 	%rs8, [%rd12+48];
	cvt.u64.u32 	%rd145, %r1290;
	add.s64 	%rd146, %rd12, %rd145;
	ld.local.u8 	%rs9, [%rd146];
	st.local.u8 	[%rd12+48], %rs9;
	st.local.u8 	[%rd146], %rs8;
	shr.u32 	%r1291, %r2275, 2;
	xor.b32  	%r1292, %r1291, %r2275;
	shl.b32 	%r1293, %r1284, 4;
	shl.b32 	%r1294, %r1292, 1;
	xor.b32  	%r1295, %r1294, %r1293;
	xor.b32  	%r1296, %r1295, %r1292;
	xor.b32  	%r1297, %r1296, %r1284;
	add.s32 	%r1298, %r2549, %r1297;
	add.s32 	%r1299, %r1298, 1812185;
	mul.hi.u32 	%r1300, %r1299, -1431655765;
	shr.u32 	%r1301, %r1300, 5;
	mul.lo.s32 	%r1302, %r1301, 48;
	sub.s32 	%r1303, %r1299, %r1302;
	ld.local.u8 	%rs10, [%rd12+47];
	cvt.u64.u32 	%rd147, %r1303;
	add.s64 	%rd148, %rd12, %rd147;
	ld.local.u8 	%rs11, [%rd148];
	st.local.u8 	[%rd12+47], %rs11;
	st.local.u8 	[%rd148], %rs10;
	shr.u32 	%r1304, %r1245, 2;
	xor.b32  	%r1305, %r1304, %r1245;
	shl.b32 	%r1306, %r1297, 4;
	shl.b32 	%r1307, %r1305, 1;
	xor.b32  	%r1308, %r1307, %r1306;
	xor.b32  	%r1309, %r1308, %r1305;
	xor.b32  	%r1310, %r1309, %r1297;
	add.s32 	%r1311, %r2549, %r1310;
	add.s32 	%r1312, %r1311, 2174622;
	mul.hi.u32 	%r1313, %r1312, -1370734243;
	shr.u32 	%r1314, %r1313, 5;
	mul.lo.s32 	%r1315, %r1314, 47;
	sub.s32 	%r1316, %r1312, %r1315;
	ld.local.u8 	%rs12, [%rd12+46];
	cvt.u64.u32 	%rd149, %r1316;
	add.s64 	%rd150, %rd12, %rd149;
	ld.local.u8 	%rs13, [%rd150];
	st.local.u8 	[%rd12+46], %rs13;
	st.local.u8 	[%rd150], %rs12;
	shr.u32 	%r1317, %r1258, 2;
	xor.b32  	%r1318, %r1317, %r1258;
	shl.b32 	%r1319, %r1310, 4;
	shl.b32 	%r1320, %r1318, 1;
	xor.b32  	%r1321, %r1320, %r1319;
	xor.b32  	%r1322, %r1321, %r1318;
	xor.b32  	%r1323, %r1322, %r1310;
	add.s32 	%r1324, %r2549, %r1323;
	add.s32 	%r1325, %r1324, 2537059;
	mul.hi.u32 	%r1326, %r1325, -1307163959;
	shr.u32 	%r1327, %r1326, 5;
	mul.lo.s32 	%r1328, %r1327, 46;
	sub.s32 	%r1329, %r1325, %r1328;
	ld.local.u8 	%rs14, [%rd12+45];
	cvt.u64.u32 	%rd151, %r1329;
	add.s64 	%rd152, %rd12, %rd151;
	ld.local.u8 	%rs15, [%rd152];
	st.local.u8 	[%rd12+45], %rs15;
	st.local.u8 	[%rd152], %rs14;
	shr.u32 	%r1330, %r1271, 2;
	xor.b32  	%r1331, %r1330, %r1271;
	shl.b32 	%r1332, %r1323, 4;
	shl.b32 	%r1333, %r1331, 1;
	xor.b32  	%r1334, %r1333, %r1332;
	xor.b32  	%r1335, %r1334, %r1331;
	xor.b32  	%r1336, %r1335, %r1323;
	add.s32 	%r1337, %r2549, %r1336;
	add.s32 	%r1338, %r1337, 2899496;
	mul.hi.u32 	%r1339, %r1338, 1813430637;
	sub.s32 	%r1340, %r1338, %r1339;
	shr.u32 	%r1341, %r1340, 1;
	add.s32 	%r1342, %r1341, %r1339;
	shr.u32 	%r1343, %r1342, 5;
	mul.lo.s32 	%r1344, %r1343, 45;
	sub.s32 	%r1345, %r1338, %r1344;
	ld.local.u8 	%rs16, [%rd12+44];
	cvt.u64.u32 	%rd153, %r1345;
	add.s64 	%rd154, %rd12, %rd153;
	ld.local.u8 	%rs17, [%rd154];
	st.local.u8 	[%rd12+44], %rs17;
	st.local.u8 	[%rd154], %rs16;
	shr.u32 	%r1346, %r1284, 2;
	xor.b32  	%r1347, %r1346, %r1284;
	shl.b32 	%r1348, %r1336, 4;
	shl.b32 	%r1349, %r1347, 1;
	xor.b32  	%r1350, %r1349, %r1348;
	xor.b32  	%r1351, %r1350, %r1347;
	xor.b32  	%r1352, %r1351, %r1336;
	add.s32 	%r1353, %r2549, %r1352;
	add.s32 	%r1354, %r1353, 3261933;
	mul.hi.u32 	%r1355, %r1354, -1171354717;
	shr.u32 	%r1356, %r1355, 5;
	mul.lo.s32 	%r1357, %r1356, 44;
	sub.s32 	%r1358, %r1354, %r1357;
	ld.local.u8 	%rs18, [%rd12+43];
	cvt.u64.u32 	%rd155, %r1358;
	add.s64 	%rd156, %rd12, %rd155;
	ld.local.u8 	%rs19, [%rd156];
	st.local.u8 	[%rd12+43], %rs19;
	st.local.u8 	[%rd156], %rs18;
	shr.u32 	%r1359, %r1297, 2;
	xor.b32  	%r1360, %r1359, %r1297;
	shl.b32 	%r1361, %r1352, 4;
	shl.b32 	%r1362, %r1360, 1;
	xor.b32  	%r1363, %r1362, %r1361;
	xor.b32  	%r1364, %r1363, %r1360;
	xor.b32  	%r1365, %r1364, %r1352;
	add.s32 	%r1366, %r2549, %r1365;
	add.s32 	%r1367, %r1366, 3624370;
	mul.hi.u32 	%r1368, %r1367, 799063683;
	shr.u32 	%r1369, %r1368, 3;
	mul.lo.s32 	%r1370, %r1369, 43;
	sub.s32 	%r1371, %r1367, %r1370;
	ld.local.u8 	%rs20, [%rd12+42];
	cvt.u64.u32 	%rd157, %r1371;
	add.s64 	%rd158, %rd12, %rd157;
	ld.local.u8 	%rs21, [%rd158];
	st.local.u8 	[%rd12+42], %rs21;
	st.local.u8 	[%rd158], %rs20;
	shr.u32 	%r1372, %r1310, 2;
	xor.b32  	%r1373, %r1372, %r1310;
	shl.b32 	%r1374, %r1365, 4;
	shl.b32 	%r1375, %r1373, 1;
	xor.b32  	%r1376, %r1375, %r1374;
	xor.b32  	%r1377, %r1376, %r1373;
	xor.b32  	%r1378, %r1377, %r1365;
	add.s32 	%r1379, %r2549, %r1378;
	add.s32 	%r1380, %r1379, 3986807;
	shr.u32 	%r1381, %r1380, 1;
	mul.hi.u32 	%r1382, %r1381, 818089009;
	shr.u32 	%r1383, %r1382, 2;
	mul.lo.s32 	%r1384, %r1383, 42;
	sub.s32 	%r1385, %r1380, %r1384;
	ld.local.u8 	%rs22, [%rd12+41];
	cvt.u64.u32 	%rd159, %r1385;
	add.s64 	%rd160, %rd12, %rd159;
	ld.local.u8 	%rs23, [%rd160];
	st.local.u8 	[%rd12+41], %rs23;
	st.local.u8 	[%rd160], %rs22;
	shr.u32 	%r1386, %r1323, 2;
	xor.b32  	%r1387, %r1386, %r1323;
	shl.b32 	%r1388, %r1378, 4;
	shl.b32 	%r1389, %r1387, 1;
	xor.b32  	%r1390, %r1389, %r1388;
	xor.b32  	%r1391, %r1390, %r1387;
	xor.b32  	%r1392, %r1391, %r1378;
	add.s32 	%r1393, %r2549, %r1392;
	add.s32 	%r1394, %r1393, 4349244;
	mul.hi.u32 	%r1395, %r1394, -942797699;
	shr.u32 	%r1396, %r1395, 5;
	mul.lo.s32 	%r1397, %r1396, 41;
	sub.s32 	%r1398, %r1394, %r1397;
	ld.local.u8 	%rs24, [%rd12+40];
	cvt.u64.u32 	%rd161, %r1398;
	add.s64 	%rd162, %rd12, %rd161;
	ld.local.u8 	%rs25, [%rd162];
	st.local.u8 	[%rd12+40], %rs25;
	st.local.u8 	[%rd162], %rs24;
	shr.u32 	%r1399, %r1336, 2;
	xor.b32  	%r1400, %r1399, %r1336;
	shl.b32 	%r1401, %r1392, 4;
	shl.b32 	%r1402, %r1400, 1;
	xor.b32  	%r1403, %r1402, %r1401;
	xor.b32  	%r1404, %r1403, %r1400;
	xor.b32  	%r1405, %r1404, %r1392;
	add.s32 	%r1406, %r2549, %r1405;
	add.s32 	%r1407, %r1406, 4711681;
	mul.hi.u32 	%r1408, %r1407, -858993459;
	shr.u32 	%r1409, %r1408, 5;
	mul.lo.s32 	%r1410, %r1409, 40;
	sub.s32 	%r1411, %r1407, %r1410;
	ld.local.u8 	%rs26, [%rd12+39];
	cvt.u64.u32 	%rd163, %r1411;
	add.s64 	%rd164, %rd12, %rd163;
	ld.local.u8 	%rs27, [%rd164];
	st.local.u8 	[%rd12+39], %rs27;
	st.local.u8 	[%rd164], %rs26;
	shr.u32 	%r1412, %r1352, 2;
	xor.b32  	%r1413, %r1412, %r1352;
	shl.b32 	%r1414, %r1405, 4;
	shl.b32 	%r1415, %r1413, 1;
	xor.b32  	%r1416, %r1415, %r1414;
	xor.b32  	%r1417, %r1416, %r1413;
	xor.b32  	%r1418, %r1417, %r1405;
	add.s32 	%r1419, %r2549, %r1418;
	add.s32 	%r1420, %r1419, 5074118;
	mul.hi.u32 	%r1421, %r1420, -1541783131;
	sub.s32 	%r1422, %r1420, %r1421;
	shr.u32 	%r1423, %r1422, 1;
	add.s32 	%r1424, %r1423, %r1421;
	shr.u32 	%r1425, %r1424, 5;
	mul.lo.s32 	%r1426, %r1425, 39;
	sub.s32 	%r1427, %r1420, %r1426;
	ld.local.u8 	%rs28, [%rd12+38];
	cvt.u64.u32 	%rd165, %r1427;
	add.s64 	%rd166, %rd12, %rd165;
	ld.local.u8 	%rs29, [%rd166];
	st.local.u8 	[%rd12+38], %rs29;
	st.local.u8 	[%rd166], %rs28;
	shr.u32 	%r1428, %r1365, 2;
	xor.b32  	%r1429, %r1428, %r1365;
	shl.b32 	%r1430, %r1418, 4;
	shl.b32 	%r1431, %r1429, 1;
	xor.b32  	%r1432, %r1431, %r1430;
	xor.b32  	%r1433, %r1432, %r1429;
	xor.b32  	%r1434, %r1433, %r1418;
	add.s32 	%r1435, %r2549, %r1434;
	add.s32 	%r1436, %r1435, 5436555;
	shr.u32 	%r1437, %r1436, 1;
	mul.hi.u32 	%r1438, %r1437, 1808407283;
	shr.u32 	%r1439, %r1438, 3;
	mul.lo.s32 	%r1440, %r1439, 38;
	sub.s32 	%r1441, %r1436, %r1440;
	ld.local.u8 	%rs30, [%rd12+37];
	cvt.u64.u32 	%rd167, %r1441;
	add.s64 	%rd168, %rd12, %rd167;
	ld.local.u8 	%rs31, [%rd168];
	st.local.u8 	[%rd12+37], %rs31;
	st.local.u8 	[%rd168], %rs30;
	shr.u32 	%r1442, %r1378, 2;
	xor.b32  	%r1443, %r1442, %r1378;
	shl.b32 	%r1444, %r1434, 4;
	shl.b32 	%r1445, %r1443, 1;
	xor.b32  	%r1446, %r1445, %r1444;
	xor.b32  	%r1447, %r1446, %r1443;
	xor.b32  	%r1448, %r1447, %r1434;
	add.s32 	%r1449, %r2549, %r1448;
	add.s32 	%r1450, %r1449, 5798992;
	mul.hi.u32 	%r1451, %r1450, -1160801971;
	sub.s32 	%r1452, %r1450, %r1451;
	shr.u32 	%r1453, %r1452, 1;
	add.s32 	%r1454, %r1453, %r1451;
	shr.u32 	%r1455, %r1454, 5;
	mul.lo.s32 	%r1456, %r1455, 37;
	sub.s32 	%r1457, %r1450, %r1456;
	ld.local.u8 	%rs32, [%rd12+36];
	cvt.u64.u32 	%rd169, %r1457;
	add.s64 	%rd170, %rd12, %rd169;
	ld.local.u8 	%rs33, [%rd170];
	st.local.u8 	[%rd12+36], %rs33;
	st.local.u8 	[%rd170], %rs32;
	shr.u32 	%r1458, %r1392, 2;
	xor.b32  	%r1459, %r1458, %r1392;
	shl.b32 	%r1460, %r1448, 4;
	shl.b32 	%r1461, %r1459, 1;
	xor.b32  	%r1462, %r1461, %r1460;
	xor.b32  	%r1463, %r1462, %r1459;
	xor.b32  	%r1464, %r1463, %r1448;
	add.s32 	%r1465, %r2549, %r1464;
	add.s32 	%r1466, %r1465, 6161429;
	mul.hi.u32 	%r1467, %r1466, 954437177;
	shr.u32 	%r1468, %r1467, 3;
	mul.lo.s32 	%r1469, %r1468, 36;
	sub.s32 	%r1470, %r1466, %r1469;
	ld.local.u8 	%rs34, [%rd12+35];
	cvt.u64.u32 	%rd171, %r1470;
	add.s64 	%rd172, %rd12, %rd171;
	ld.local.u8 	%rs35, [%rd172];
	st.local.u8 	[%rd12+35], %rs35;
	st.local.u8 	[%rd172], %rs34;
	shr.u32 	%r1471, %r1405, 2;
	xor.b32  	%r1472, %r1471, %r1405;
	shl.b32 	%r1473, %r1464, 4;
	shl.b32 	%r1474, %r1472, 1;
	xor.b32  	%r1475, %r1474, %r1473;
	xor.b32  	%r1476, %r1475, %r1472;
	xor.b32  	%r1477, %r1476, %r1464;
	add.s32 	%r1478, %r2549, %r1477;
	add.s32 	%r1479, %r1478, 6523866;
	mul.hi.u32 	%r1480, %r1479, -736280107;
	sub.s32 	%r1481, %r1479, %r1480;
	shr.u32 	%r1482, %r1481, 1;
	add.s32 	%r1483, %r1482, %r1480;
	shr.u32 	%r1484, %r1483, 5;
	mul.lo.s32 	%r1485, %r1484, 35;
	sub.s32 	%r1486, %r1479, %r1485;
	ld.local.u8 	%rs36, [%rd12+34];
	cvt.u64.u32 	%rd173, %r1486;
	add.s64 	%rd174, %rd12, %rd173;
	ld.local.u8 	%rs37, [%rd174];
	st.local.u8 	[%rd12+34], %rs37;
	st.local.u8 	[%rd174], %rs36;
	shr.u32 	%r1487, %r1418, 2;
	xor.b32  	%r1488, %r1487, %r1418;
	shl.b32 	%r1489, %r1477, 4;
	shl.b32 	%r1490, %r1488, 1;
	xor.b32  	%r1491, %r1490, %r1489;
	xor.b32  	%r1492, %r1491, %r1488;
	xor.b32  	%r1493, %r1492, %r1477;
	add.s32 	%r1494, %r2549, %r1493;
	add.s32 	%r1495, %r1494, 6886303;
	mul.hi.u32 	%r1496, %r1495, -252645135;
	shr.u32 	%r1497, %r1496, 5;
	mul.lo.s32 	%r1498, %r1497, 34;
	sub.s32 	%r1499, %r1495, %r1498;
	ld.local.u8 	%rs38, [%rd12+33];
	cvt.u64.u32 	%rd175, %r1499;
	add.s64 	%rd176, %rd12, %rd175;
	ld.local.u8 	%rs39, [%rd176];
	st.local.u8 	[%rd12+33], %rs39;
	st.local.u8 	[%rd176], %rs38;
	shr.u32 	%r1500, %r1434, 2;
	xor.b32  	%r1501, %r1500, %r1434;
	shl.b32 	%r1502, %r1493, 4;
	shl.b32 	%r1503, %r1501, 1;
	xor.b32  	%r1504, %r1503, %r1502;
	xor.b32  	%r1505, %r1504, %r1501;
	xor.b32  	%r1506, %r1505, %r1493;
	add.s32 	%r1507, %r2549, %r1506;
	add.s32 	%r1508, %r1507, 7248740;
	mul.hi.u32 	%r1509, %r1508, 1041204193;
	shr.u32 	%r1510, %r1509, 3;
	mul.lo.s32 	%r1511, %r1510, 33;
	sub.s32 	%r1512, %r1508, %r1511;
	ld.local.u8 	%rs40, [%rd12+32];
	cvt.u64.u32 	%rd177, %r1512;
	add.s64 	%rd178, %rd12, %rd177;
	ld.local.u8 	%rs41, [%rd178];
	st.local.u8 	[%rd12+32], %rs41;
	st.local.u8 	[%rd178], %rs40;
	shr.u32 	%r1513, %r1448, 2;
	xor.b32  	%r1514, %r1513, %r1448;
	shl.b32 	%r1515, %r1506, 4;
	shl.b32 	%r1516, %r1514, 1;
	xor.b32  	%r1517, %r1516, %r1515;
	xor.b32  	%r1518, %r1517, %r1514;
	xor.b32  	%r1519, %r1518, %r1506;
	add.s32 	%r1520, %r2549, 9;
	add.s32 	%r1521, %r1519, %r1520;
	and.b32  	%r1522, %r1521, 31;
	ld.local.u8 	%rs42, [%rd12+31];
	cvt.u64.u32 	%rd179, %r1522;
	add.s64 	%rd180, %rd12, %rd179;
	ld.local.u8 	%rs43, [%rd180];
	st.local.u8 	[%rd12+31], %rs43;
	st.local.u8 	[%rd180], %rs42;
	shr.u32 	%r1523, %r1464, 2;
	xor.b32  	%r1524, %r1523, %r1464;
	shl.b32 	%r1525, %r1519, 4;
	shl.b32 	%r1526, %r1524, 1;
	xor.b32  	%r1527, %r1526, %r1525;
	xor.b32  	%r1528, %r1527, %r1524;
	xor.b32  	%r1529, %r1528, %r1519;
	add.s32 	%r1530, %r2549, %r1529;
	add.s32 	%r1531, %r1530, 7973614;
	mul.hi.u32 	%r1532, %r1531, 138547333;
	sub.s32 	%r1533, %r1531, %r1532;
	shr.u32 	%r1534, %r1533, 1;
	add.s32 	%r1535, %r1534, %r1532;
	shr.u32 	%r1536, %r1535, 4;
	mul.lo.s32 	%r1537, %r1536, 31;
	sub.s32 	%r1538, %r1531, %r1537;
	ld.local.u8 	%rs44, [%rd12+30];
	cvt.u64.u32 	%rd181, %r1538;
	add.s64 	%rd182, %rd12, %rd181;
	ld.local.u8 	%rs45, [%rd182];
	st.local.u8 	[%rd12+30], %rs45;
	st.local.u8 	[%rd182], %rs44;
	shr.u32 	%r1539, %r1477, 2;
	xor.b32  	%r1540, %r1539, %r1477;
	shl.b32 	%r1541, %r1529, 4;
	shl.b32 	%r1542, %r1540, 1;
	xor.b32  	%r1543, %r1542, %r1541;
	xor.b32  	%r1544, %r1543, %r1540;
	xor.b32  	%r1545, %r1544, %r1529;
	add.s32 	%r1546, %r2549, %r1545;
	add.s32 	%r1547, %r1546, 8336051;
	mul.hi.u32 	%r1548, %r1547, -2004318071;
	shr.u32 	%r1549, %r1548, 4;
	mul.lo.s32 	%r1550, %r1549, 30;
	sub.s32 	%r1551, %r1547, %r1550;
	ld.local.u8 	%rs46, [%rd12+29];
	cvt.u64.u32 	%rd183, %r1551;
	add.s64 	%rd184, %rd12, %rd183;
	ld.local.u8 	%rs47, [%rd184];
	st.local.u8 	[%rd12+29], %rs47;
	st.local.u8 	[%rd184], %rs46;
	shr.u32 	%r1552, %r1493, 2;
	xor.b32  	%r1553, %r1552, %r1493;
	shl.b32 	%r1554, %r1545, 4;
	shl.b32 	%r1555, %r1553, 1;
	xor.b32  	%r1556, %r1555, %r1554;
	xor.b32  	%r1557, %r1556, %r1553;
	xor.b32  	%r1558, %r1557, %r1545;
	add.s32 	%r1559, %r2549, %r1558;
	add.s32 	%r1560, %r1559, 8698488;
	mul.hi.u32 	%r1561, %r1560, -1925330167;
	shr.u32 	%r1562, %r1561, 4;
	mul.lo.s32 	%r1563, %r1562, 29;
	sub.s32 	%r1564, %r1560, %r1563;
	ld.local.u8 	%rs48, [%rd12+28];
	cvt.u64.u32 	%rd185, %r1564;
	add.s64 	%rd186, %rd12, %rd185;
	ld.local.u8 	%rs49, [%rd186];
	st.local.u8 	[%rd12+28], %rs49;
	st.local.u8 	[%rd186], %rs48;
	shr.u32 	%r1565, %r1506, 2;
	xor.b32  	%r1566, %r1565, %r1506;
	shl.b32 	%r1567, %r1558, 4;
	shl.b32 	%r1568, %r1566, 1;
	xor.b32  	%r1569, %r1568, %r1567;
	xor.b32  	%r1570, %r1569, %r1566;
	xor.b32  	%r1571, %r1570, %r1558;
	add.s32 	%r1572, %r2549, %r1571;
	add.s32 	%r1573, %r1572, 9060925;
	shr.u32 	%r1574, %r1573, 2;
	mul.hi.u32 	%r1575, %r1574, 613566757;
	mul.lo.s32 	%r1576, %r1575, 28;
	sub.s32 	%r1577, %r1573, %r1576;
	ld.local.u8 	%rs50, [%rd12+27];
	cvt.u64.u32 	%rd187, %r1577;
	add.s64 	%rd188, %rd12, %rd187;
	ld.local.u8 	%rs51, [%rd188];
	st.local.u8 	[%rd12+27], %rs51;
	st.local.u8 	[%rd188], %rs50;
	shr.u32 	%r1578, %r1519, 2;
	xor.b32  	%r1579, %r1578, %r1519;
	shl.b32 	%r1580, %r1571, 4;
	shl.b32 	%r1581, %r1579, 1;
	xor.b32  	%r1582, %r1581, %r1580;
	xor.b32  	%r1583, %r1582, %r1579;
	xor.b32  	%r1584, %r1583, %r1571;
	add.s32 	%r1585, %r2549, %r1584;
	add.s32 	%r1586, %r1585, 9423362;
	mul.hi.u32 	%r1587, %r1586, 795364315;
	sub.s32 	%r1588, %r1586, %r1587;
	shr.u32 	%r1589, %r1588, 1;
	add.s32 	%r1590, %r1589, %r1587;
	shr.u32 	%r1591, %r1590, 4;
	mul.lo.s32 	%r1592, %r1591, 27;
	sub.s32 	%r1593, %r1586, %r1592;
	ld.local.u8 	%rs52, [%rd12+26];
	cvt.u64.u32 	%rd189, %r1593;
	add.s64 	%rd190, %rd12, %rd189;
	ld.local.u8 	%rs53, [%rd190];
	st.local.u8 	[%rd12+26], %rs53;
	st.local.u8 	[%rd190], %rs52;
	shr.u32 	%r1594, %r1529, 2;
	xor.b32  	%r1595, %r1594, %r1529;
	shl.b32 	%r1596, %r1584, 4;
	shl.b32 	%r1597, %r1595, 1;
	xor.b32  	%r1598, %r1597, %r1596;
	xor.b32  	%r1599, %r1598, %r1595;
	xor.b32  	%r1600, %r1599, %r1584;
	add.s32 	%r1601, %r2549, %r1600;
	add.s32 	%r1602, %r1601, 9785799;
	mul.hi.u32 	%r1603, %r1602, 1321528399;
	shr.u32 	%r1604, %r1603, 3;
	mul.lo.s32 	%r1605, %r1604, 26;
	sub.s32 	%r1606, %r1602, %r1605;
	ld.local.u8 	%rs54, [%rd12+25];
	cvt.u64.u32 	%rd191, %r1606;
	add.s64 	%rd192, %rd12, %rd191;
	ld.local.u8 	%rs55, [%rd192];
	st.local.u8 	[%rd12+25], %rs55;
	st.local.u8 	[%rd192], %rs54;
	shr.u32 	%r1607, %r1545, 2;
	xor.b32  	%r1608, %r1607, %r1545;
	shl.b32 	%r1609, %r1600, 4;
	shl.b32 	%r1610, %r1608, 1;
	xor.b32  	%r1611, %r1610, %r1609;
	xor.b32  	%r1612, %r1611, %r1608;
	xor.b32  	%r1613, %r1612, %r1600;
	add.s32 	%r1614, %r2549, %r1613;
	add.s32 	%r1615, %r1614, 10148236;
	mul.hi.u32 	%r1616, %r1615, 1374389535;
	shr.u32 	%r1617, %r1616, 3;
	mul.lo.s32 	%r1618, %r1617, 25;
	sub.s32 	%r1619, %r1615, %r1618;
	ld.local.u8 	%rs56, [%rd12+24];
	cvt.u64.u32 	%rd193, %r1619;
	add.s64 	%rd194, %rd12, %rd193;
	ld.local.u8 	%rs57, [%rd194];
	st.local.u8 	[%rd12+24], %rs57;
	st.local.u8 	[%rd194], %rs56;
	shr.u32 	%r1620, %r1558, 2;
	xor.b32  	%r1621, %r1620, %r1558;
	shl.b32 	%r1622, %r1613, 4;
	shl.b32 	%r1623, %r1621, 1;
	xor.b32  	%r1624, %r1623, %r1622;
	xor.b32  	%r1625, %r1624, %r1621;
	xor.b32  	%r1626, %r1625, %r1613;
	add.s32 	%r1627, %r2549, %r1626;
	add.s32 	%r1628, %r1627, 10510673;
	mul.hi.u32 	%r1629, %r1628, -1431655765;
	shr.u32 	%r1630, %r1629, 4;
	mul.lo.s32 	%r1631, %r1630, 24;
	sub.s32 	%r1632, %r1628, %r1631;
	ld.local.u8 	%rs58, [%rd12+23];
	cvt.u64.u32 	%rd195, %r1632;
	add.s64 	%rd196, %rd12, %rd195;
	ld.local.u8 	%rs59, [%rd196];
	st.local.u8 	[%rd12+23], %rs59;
	st.local.u8 	[%rd196], %rs58;
	shr.u32 	%r1633, %r1571, 2;
	xor.b32  	%r1634, %r1633, %r1571;
	shl.b32 	%r1635, %r1626, 4;
	shl.b32 	%r1636, %r1634, 1;
	xor.b32  	%r1637, %r1636, %r1635;
	xor.b32  	%r1638, %r1637, %r1634;
	xor.b32  	%r1639, %r1638, %r1626;
	add.s32 	%r1640, %r2549, %r1639;
	add.s32 	%r1641, %r1640, 10873110;
	mul.hi.u32 	%r1642, %r1641, -1307163959;
	shr.u32 	%r1643, %r1642, 4;
	mul.lo.s32 	%r1644, %r1643, 23;
	sub.s32 	%r1645, %r1641, %r1644;
	ld.local.u8 	%rs60, [%rd12+22];
	cvt.u64.u32 	%rd197, %r1645;
	add.s64 	%rd198, %rd12, %rd197;
	ld.local.u8 	%rs61, [%rd198];
	st.local.u8 	[%rd12+22], %rs61;
	st.local.u8 	[%rd198], %rs60;
	shr.u32 	%r1646, %r1584, 2;
	xor.b32  	%r1647, %r1646, %r1584;
	shl.b32 	%r1648, %r1639, 4;
	shl.b32 	%r1649, %r1647, 1;
	xor.b32  	%r1650, %r1649, %r1648;
	xor.b32  	%r1651, %r1650, %r1647;
	xor.b32  	%r1652, %r1651, %r1639;
	add.s32 	%r1653, %r2549, %r1652;
	add.s32 	%r1654, %r1653, 11235547;
	mul.hi.u32 	%r1655, %r1654, -1171354717;
	shr.u32 	%r1656, %r1655, 4;
	mul.lo.s32 	%r1657, %r1656, 22;
	sub.s32 	%r1658, %r1654, %r1657;
	ld.local.u8 	%rs62, [%rd12+21];
	cvt.u64.u32 	%rd199, %r1658;
	add.s64 	%rd200, %rd12, %rd199;
	ld.local.u8 	%rs63, [%rd200];
	st.local.u8 	[%rd12+21], %rs63;
	st.local.u8 	[%rd200], %rs62;
	shr.u32 	%r1659, %r1600, 2;
	xor.b32  	%r1660, %r1659, %r1600;
	shl.b32 	%r1661, %r1652, 4;
	shl.b32 	%r1662, %r1660, 1;
	xor.b32  	%r1663, %r1662, %r1661;
	xor.b32  	%r1664, %r1663, %r1660;
	xor.b32  	%r1665, %r1664, %r1652;
	add.s32 	%r1666, %r2549, %r1665;
	add.s32 	%r1667, %r1666, 11597984;
	mul.hi.u32 	%r1668, %r1667, -2045222521;
	sub.s32 	%r1669, %r1667, %r1668;
	shr.u32 	%r1670, %r1669, 1;
	add.s32 	%r1671, %r1670, %r1668;
	shr.u32 	%r1672, %r1671, 4;
	mul.lo.s32 	%r1673, %r1672, 21;
	sub.s32 	%r1674, %r1667, %r1673;
	ld.local.u8 	%rs64, [%rd12+20];
	cvt.u64.u32 	%rd201, %r1674;
	add.s64 	%rd202, %rd12, %rd201;
	ld.local.u8 	%rs65, [%rd202];
	st.local.u8 	[%rd12+20], %rs65;
	st.local.u8 	[%rd202], %rs64;
	shr.u32 	%r1675, %r1613, 2;
	xor.b32  	%r1676, %r1675, %r1613;
	shl.b32 	%r1677, %r1665, 4;
	shl.b32 	%r1678, %r1676, 1;
	xor.b32  	%r1679, %r1678, %r1677;
	xor.b32  	%r1680, %r1679, %r1676;
	xor.b32  	%r1681, %r1680, %r1665;
	add.s32 	%r1682, %r2549, %r1681;
	add.s32 	%r1683, %r1682, 11960421;
	mul.hi.u32 	%r1684, %r1683, -858993459;
	shr.u32 	%r1685, %r1684, 4;
	mul.lo.s32 	%r1686, %r1685, 20;
	sub.s32 	%r1687, %r1683, %r1686;
	ld.local.u8 	%rs66, [%rd12+19];
	cvt.u64.u32 	%rd203, %r1687;
	add.s64 	%rd204, %rd12, %rd203;
	ld.local.u8 	%rs67, [%rd204];
	st.local.u8 	[%rd12+19], %rs67;
	st.local.u8 	[%rd204], %rs66;
	shr.u32 	%r1688, %r1626, 2;
	xor.b32  	%r1689, %r1688, %r1626;
	shl.b32 	%r1690, %r1681, 4;
	shl.b32 	%r1691, %r1689, 1;
	xor.b32  	%r1692, %r1691, %r1690;
	xor.b32  	%r1693, %r1692, %r1689;
	xor.b32  	%r1694, %r1693, %r1681;
	add.s32 	%r1695, %r2549, %r1694;
	add.s32 	%r1696, %r1695, 12322858;
	mul.hi.u32 	%r1697, %r1696, -1356305461;
	sub.s32 	%r1698, %r1696, %r1697;
	shr.u32 	%r1699, %r1698, 1;
	add.s32 	%r1700, %r1699, %r1697;
	shr.u32 	%r1701, %r1700, 4;
	mul.lo.s32 	%r1702, %r1701, 19;
	sub.s32 	%r1703, %r1696, %r1702;
	ld.local.u8 	%rs68, [%rd12+18];
	cvt.u64.u32 	%rd205, %r1703;
	add.s64 	%rd206, %rd12, %rd205;
	ld.local.u8 	%rs69, [%rd206];
	st.local.u8 	[%rd12+18], %rs69;
	st.local.u8 	[%rd206], %rs68;
	shr.u32 	%r1704, %r1639, 2;
	xor.b32  	%r1705, %r1704, %r1639;
	shl.b32 	%r1706, %r1694, 4;
	shl.b32 	%r1707, %r1705, 1;
	xor.b32  	%r1708, %r1707, %r1706;
	xor.b32  	%r1709, %r1708, %r1705;
	xor.b32  	%r1710, %r1709, %r1694;
	add.s32 	%r1711, %r2549, %r1710;
	add.s32 	%r1712, %r1711, 12685295;
	mul.hi.u32 	%r1713, %r1712, 954437177;
	shr.u32 	%r1714, %r1713, 2;
	mul.lo.s32 	%r1715, %r1714, 18;
	sub.s32 	%r1716, %r1712, %r1715;
	ld.local.u8 	%rs70, [%rd12+17];
	cvt.u64.u32 	%rd207, %r1716;
	add.s64 	%rd208, %rd12, %rd207;
	ld.local.u8 	%rs71, [%rd208];
	st.local.u8 	[%rd12+17], %rs71;
	st.local.u8 	[%rd208], %rs70;
	shr.u32 	%r1717, %r1652, 2;
	xor.b32  	%r1718, %r1717, %r1652;
	shl.b32 	%r1719, %r1710, 4;
	shl.b32 	%r1720, %r1718, 1;
	xor.b32  	%r1721, %r1720, %r1719;
	xor.b32  	%r1722, %r1721, %r1718;
	xor.b32  	%r1723, %r1722, %r1710;
	add.s32 	%r1724, %r2549, %r1723;
	add.s32 	%r1725, %r1724, 13047732;
	mul.hi.u32 	%r1726, %r1725, -252645135;
	shr.u32 	%r1727, %r1726, 4;
	mul.lo.s32 	%r1728, %r1727, 17;
	sub.s32 	%r1729, %r1725, %r1728;
	ld.local.u8 	%rs72, [%rd12+16];
	cvt.u64.u32 	%rd209, %r1729;
	add.s64 	%rd210, %rd12, %rd209;
	ld.local.u8 	%rs73, [%rd210];
	st.local.u8 	[%rd12+16], %rs73;
	st.local.u8 	[%rd210], %rs72;
	shr.u32 	%r1730, %r1665, 2;
	xor.b32  	%r1731, %r1730, %r1665;
	shl.b32 	%r1732, %r1723, 4;
	shl.b32 	%r1733, %r1731, 1;
	xor.b32  	%r1734, %r1733, %r1732;
	xor.b32  	%r1735, %r1734, %r1731;
	xor.b32  	%r1736, %r1735, %r1723;
	add.s32 	%r1737, %r1736, %r1520;
	and.b32  	%r1738, %r1737, 15;
	ld.local.u8 	%rs74, [%rd12+15];
	cvt.u64.u32 	%rd211, %r1738;
	add.s64 	%rd212, %rd12, %rd211;
	ld.local.u8 	%rs75, [%rd212];
	st.local.u8 	[%rd12+15], %rs75;
	st.local.u8 	[%rd212], %rs74;
	shr.u32 	%r1739, %r1681, 2;
	xor.b32  	%r1740, %r1739, %r1681;
	shl.b32 	%r1741, %r1736, 4;
	shl.b32 	%r1742, %r1740, 1;
	xor.b32  	%r1743, %r1742, %r1741;
	xor.b32  	%r1744, %r1743, %r1740;
	xor.b32  	%r1745, %r1744, %r1736;
	add.s32 	%r1746, %r2549, %r1745;
	add.s32 	%r1747, %r1746, 13772606;
	mul.hi.u32 	%r1748, %r1747, -2004318071;
	shr.u32 	%r1749, %r1748, 3;
	mul.lo.s32 	%r1750, %r1749, 15;
	sub.s32 	%r1751, %r1747, %r1750;
	ld.local.u8 	%rs76, [%rd12+14];
	cvt.u64.u32 	%rd213, %r1751;
	add.s64 	%rd214, %rd12, %rd213;
	ld.local.u8 	%rs77, [%rd214];
	st.local.u8 	[%rd12+14], %rs77;
	st.local.u8 	[%rd214], %rs76;
	shr.u32 	%r1752, %r1694, 2;
	xor.b32  	%r1753, %r1752, %r1694;
	shl.b32 	%r1754, %r1745, 4;
	shl.b32 	%r1755, %r1753, 1;
	xor.b32  	%r1756, %r1755, %r1754;
	xor.b32  	%r1757, %r1756, %r1753;
	xor.b32  	%r1758, %r1757, %r1745;
	add.s32 	%r1759, %r2549, %r1758;
	add.s32 	%r1760, %r1759, 14135043;
	shr.u32 	%r1761, %r1760, 1;
	mul.hi.u32 	%r1762, %r1761, -1840700269;
	shr.u32 	%r1763, %r1762, 2;
	mul.lo.s32 	%r1764, %r1763, 14;
	sub.s32 	%r1765, %r1760, %r1764;
	ld.local.u8 	%rs78, [%rd12+13];
	cvt.u64.u32 	%rd215, %r1765;
	add.s64 	%rd216, %rd12, %rd215;
	ld.local.u8 	%rs79, [%rd216];
	st.local.u8 	[%rd12+13], %rs79;
	st.local.u8 	[%rd216], %rs78;
	shr.u32 	%r1766, %r1710, 2;
	xor.b32  	%r1767, %r1766, %r1710;
	shl.b32 	%r1768, %r1758, 4;
	shl.b32 	%r1769, %r1767, 1;
	xor.b32  	%r1770, %r1769, %r1768;
	xor.b32  	%r1771, %r1770, %r1767;
	xor.b32  	%r1772, %r1771, %r1758;
	add.s32 	%r1773, %r2549, %r1772;
	add.s32 	%r1774, %r1773, 14497480;
	mul.hi.u32 	%r1775, %r1774, 1321528399;
	shr.u32 	%r1776, %r1775, 2;
	mul.lo.s32 	%r1777, %r1776, 13;
	sub.s32 	%r1778, %r1774, %r1777;
	ld.local.u8 	%rs80, [%rd12+12];
	cvt.u64.u32 	%rd217, %r1778;
	add.s64 	%rd218, %rd12, %rd217;
	ld.local.u8 	%rs81, [%rd218];
	st.local.u8 	[%rd12+12], %rs81;
	st.local.u8 	[%rd218], %rs80;
	shr.u32 	%r1779, %r1723, 2;
	xor.b32  	%r1780, %r1779, %r1723;
	shl.b32 	%r1781, %r1772, 4;
	shl.b32 	%r1782, %r1780, 1;
	xor.b32  	%r1783, %r1782, %r1781;
	xor.b32  	%r1784, %r1783, %r1780;
	xor.b32  	%r1785, %r1784, %r1772;
	add.s32 	%r1786, %r2549, %r1785;
	add.s32 	%r1787, %r1786, 14859917;
	mul.hi.u32 	%r1788, %r1787, -1431655765;
	shr.u32 	%r1789, %r1788, 3;
	mul.lo.s32 	%r1790, %r1789, 12;
	sub.s32 	%r1791, %r1787, %r1790;
	ld.local.u8 	%rs82, [%rd12+11];
	cvt.u64.u32 	%rd219, %r1791;
	add.s64 	%rd220, %rd12, %rd219;
	ld.local.u8 	%rs83, [%rd220];
	st.local.u8 	[%rd12+11], %rs83;
	st.local.u8 	[%rd220], %rs82;
	shr.u32 	%r1792, %r1736, 2;
	xor.b32  	%r1793, %r1792, %r1736;
	shl.b32 	%r1794, %r1785, 4;
	shl.b32 	%r1795, %r1793, 1;
	xor.b32  	%r1796, %r1795, %r1794;
	xor.b32  	%r1797, %r1796, %r1793;
	xor.b32  	%r1798, %r1797, %r1785;
	add.s32 	%r1799, %r2549, %r1798;
	add.s32 	%r1800, %r1799, 15222354;
	mul.hi.u32 	%r1801, %r1800, -1171354717;
	shr.u32 	%r1802, %r1801, 3;
	mul.lo.s32 	%r1803, %r1802, 11;
	sub.s32 	%r1804, %r1800, %r1803;
	ld.local.u8 	%rs84, [%rd12+10];
	cvt.u64.u32 	%rd221, %r1804;
	add.s64 	%rd222, %rd12, %rd221;
	ld.local.u8 	%rs85, [%rd222];
	st.local.u8 	[%rd12+10], %rs85;
	st.local.u8 	[%rd222], %rs84;
	shr.u32 	%r1805, %r1745, 2;
	xor.b32  	%r1806, %r1805, %r1745;
	shl.b32 	%r1807, %r1798, 4;
	shl.b32 	%r1808, %r1806, 1;
	xor.b32  	%r1809, %r1808, %r1807;
	xor.b32  	%r1810, %r1809, %r1806;
	xor.b32  	%r1811, %r1810, %r1798;
	add.s32 	%r1812, %r2549, %r1811;
	add.s32 	%r1813, %r1812, 15584791;
	mul.hi.u32 	%r1814, %r1813, -858993459;
	shr.u32 	%r1815, %r1814, 3;
	mul.lo.s32 	%r1816, %r1815, 10;
	sub.s32 	%r1817, %r1813, %r1816;
	ld.local.u8 	%rs86, [%rd12+9];
	cvt.u64.u32 	%rd223, %r1817;
	add.s64 	%rd224, %rd12, %rd223;
	ld.local.u8 	%rs87, [%rd224];
	st.local.u8 	[%rd12+9], %rs87;
	st.local.u8 	[%rd224], %rs86;
	shr.u32 	%r1818, %r1758, 2;
	xor.b32  	%r1819, %r1818, %r1758;
	shl.b32 	%r1820, %r1811, 4;
	shl.b32 	%r1821, %r1819, 1;
	xor.b32  	%r1822, %r1821, %r1820;
	xor.b32  	%r1823, %r1822, %r1819;
	xor.b32  	%r1824, %r1823, %r1811;
	add.s32 	%r1825, %r2549, %r1824;
	add.s32 	%r1826, %r1825, 15947228;
	mul.hi.u32 	%r1827, %r1826, 954437177;
	shr.u32 	%r1828, %r1827, 1;
	mul.lo.s32 	%r1829, %r1828, 9;
	sub.s32 	%r1830, %r1826, %r1829;
	ld.local.u8 	%rs88, [%rd12+8];
	cvt.u64.u32 	%rd225, %r1830;
	add.s64 	%rd226, %rd12, %rd225;
	ld.local.u8 	%rs89, [%rd226];
	st.local.u8 	[%rd12+8], %rs89;
	st.local.u8 	[%rd226], %rs88;
	shr.u32 	%r1831, %r1772, 2;
	xor.b32  	%r1832, %r1831, %r1772;
	shl.b32 	%r1833, %r1824, 4;
	shl.b32 	%r1834, %r1832, 1;
	xor.b32  	%r1835, %r1834, %r1833;
	xor.b32  	%r1836, %r1835, %r1832;
	xor.b32  	%r1837, %r1836, %r1824;
	add.s32 	%r1838, %r2549, 1;
	add.s32 	%r1839, %r1837, %r1838;
	and.b32  	%r1840, %r1839, 7;
	ld.local.u8 	%rs90, [%rd12+7];
	cvt.u64.u32 	%rd227, %r1840;
	add.s64 	%rd228, %rd12, %rd227;
	ld.local.u8 	%rs91, [%rd228];
	st.local.u8 	[%rd12+7], %rs91;
	st.local.u8 	[%rd228], %rs90;
	shr.u32 	%r1841, %r1785, 2;
	xor.b32  	%r1842, %r1841, %r1785;
	shl.b32 	%r1843, %r1837, 4;
	shl.b32 	%r1844, %r1842, 1;
	xor.b32  	%r1845, %r1844, %r1843;
	xor.b32  	%r1846, %r1845, %r1842;
	xor.b32  	%r1847, %r1846, %r1837;
	add.s32 	%r1848, %r2549, %r1847;
	add.s32 	%r1849, %r1848, 16672102;
	mul.hi.u32 	%r1850, %r1849, 613566757;
	sub.s32 	%r1851, %r1849, %r1850;
	shr.u32 	%r1852, %r1851, 1;
	add.s32 	%r1853, %r1852, %r1850;
	shr.u32 	%r1854, %r1853, 2;
	mul.lo.s32 	%r1855, %r1854, 7;
	sub.s32 	%r1856, %r1849, %r1855;
	ld.local.u8 	%rs92, [%rd12+6];
	cvt.u64.u32 	%rd229, %r1856;
	add.s64 	%rd230, %rd12, %rd229;
	ld.local.u8 	%rs93, [%rd230];
	st.local.u8 	[%rd12+6], %rs93;
	st.local.u8 	[%rd230], %rs92;
	shr.u32 	%r1857, %r1798, 2;
	xor.b32  	%r1858, %r1857, %r1798;
	shl.b32 	%r1859, %r1847, 4;
	shl.b32 	%r1860, %r1858, 1;
	xor.b32  	%r1861, %r1860, %r1859;
	xor.b32  	%r1862, %r1861, %r1858;
	xor.b32  	%r2279, %r1862, %r1847;
	add.s32 	%r1863, %r2549, %r2279;
	add.s32 	%r1864, %r1863, 17034539;
	mul.hi.u32 	%r1865, %r1864, -1431655765;
	shr.u32 	%r1866, %r1865, 2;
	mul.lo.s32 	%r1867, %r1866, 6;
	sub.s32 	%r1868, %r1864, %r1867;
	ld.local.u8 	%rs94, [%rd12+5];
	cvt.u64.u32 	%rd231, %r1868;
	add.s64 	%rd232, %rd12, %rd231;
	ld.local.u8 	%rs95, [%rd232];
	st.local.u8 	[%rd12+5], %rs95;
	st.local.u8 	[%rd232], %rs94;
	shr.u32 	%r1869, %r1811, 2;
	xor.b32  	%r1870, %r1869, %r1811;
	shl.b32 	%r1871, %r2279, 4;
	shl.b32 	%r1872, %r1870, 1;
	xor.b32  	%r1873, %r1872, %r1871;
	xor.b32  	%r1874, %r1873, %r1870;
	xor.b32  	%r2278, %r1874, %r2279;
	add.s32 	%r1875, %r2549, %r2278;
	add.s32 	%r1876, %r1875, 17396976;
	mul.hi.u32 	%r1877, %r1876, -858993459;
	shr.u32 	%r1878, %r1877, 2;
	mul.lo.s32 	%r1879, %r1878, 5;
	sub.s32 	%r1880, %r1876, %r1879;
	ld.local.u8 	%rs96, [%rd12+4];
	cvt.u64.u32 	%rd233, %r1880;
	add.s64 	%rd234, %rd12, %rd233;
	ld.local.u8 	%rs97, [%rd234];
	st.local.u8 	[%rd12+4], %rs97;
	st.local.u8 	[%rd234], %rs96;
	shr.u32 	%r1881, %r1824, 2;
	xor.b32  	%r1882, %r1881, %r1824;
	shl.b32 	%r1883, %r2278, 4;
	shl.b32 	%r1884, %r1882, 1;
	xor.b32  	%r1885, %r1884, %r1883;
	xor.b32  	%r1886, %r1885, %r1882;
	xor.b32  	%r2277, %r1886, %r2278;
	add.s32 	%r1887, %r2277, %r1838;
	and.b32  	%r1888, %r1887, 3;
	ld.local.u8 	%rs98, [%rd12+3];
	cvt.u64.u32 	%rd235, %r1888;
	add.s64 	%rd236, %rd12, %rd235;
	ld.local.u8 	%rs99, [%rd236];
	st.local.u8 	[%rd12+3], %rs99;
	st.local.u8 	[%rd236], %rs98;
	shr.u32 	%r1889, %r1837, 2;
	xor.b32  	%r1890, %r1889, %r1837;
	shl.b32 	%r1891, %r2277, 4;
	shl.b32 	%r1892, %r1890, 1;
	xor.b32  	%r1893, %r1892, %r1891;
	xor.b32  	%r1894, %r1893, %r1890;
	xor.b32  	%r2276, %r1894, %r2277;
	add.s32 	%r1895, %r2549, %r2276;
	add.s32 	%r1896, %r1895, 18121850;
	mul.hi.u32 	%r1897, %r1896, -1431655765;
	shr.u32 	%r1898, %r1897, 1;
	mul.lo.s32 	%r1899, %r1898, 3;
	sub.s32 	%r1900, %r1896, %r1899;
	ld.local.u8 	%rs100, [%rd12+2];
	cvt.u64.u32 	%rd237, %r1900;
	add.s64 	%rd238, %rd12, %rd237;
	ld.local.u8 	%rs101, [%rd238];
	st.local.u8 	[%rd12+2], %rs101;
	st.local.u8 	[%rd238], %rs100;
	shr.u32 	%r1901, %r1847, 2;
	xor.b32  	%r1902, %r1901, %r1847;
	shl.b32 	%r1903, %r2276, 4;
	shl.b32 	%r1904, %r1902, 1;
	xor.b32  	%r1905, %r1904, %r1903;
	xor.b32  	%r1906, %r1905, %r1902;
	xor.b32  	%r2275, %r1906, %r2276;
	add.s32 	%r2549, %r2549, 18484287;
	add.s32 	%r1907, %r2275, %r2549;
	and.b32  	%r1908, %r1907, 1;
	ld.local.u8 	%rs102, [%rd12+1];
	cvt.u64.u32 	%rd239, %r1908;
	add.s64 	%rd240, %rd12, %rd239;
	ld.local.u8 	%rs103, [%rd240];
	st.local.u8 	[%rd12+1], %rs103;
	st.local.u8 	[%rd240], %rs102;
	ld.local.u32 	%r1909, [%rd12];
	bfe.u32 	%r1910, %r1909, 8, 8;
	cvt.u16.u32 	%rs104, %r1910;
	bfe.u32 	%r1911, %r1909, 0, 8;
	cvt.u16.u32 	%rs105, %r1911;
	st.local.v2.u8 	[%rd3], {%rs105, %rs104};
	bfe.u32 	%r1912, %r1909, 24, 8;
	cvt.u16.u32 	%rs106, %r1912;
	bfe.u32 	%r1913, %r1909, 16, 8;
	cvt.u16.u32 	%rs107, %r1913;
	st.local.v2.u8 	[%rd3+2], {%rs107, %rs106};
	ld.local.u32 	%r1914, [%rd12+4];
	bfe.u32 	%r1915, %r1914, 8, 8;
	cvt.u16.u32 	%rs108, %r1915;
	bfe.u32 	%r1916, %r1914, 0, 8;
	cvt.u16.u32 	%rs109, %r1916;
	st.local.v2.u8 	[%rd3+4], {%rs109, %rs108};
	bfe.u32 	%r1917, %r1914, 24, 8;
	cvt.u16.u32 	%rs110, %r1917;
	bfe.u32 	%r1918, %r1914, 16, 8;
	cvt.u16.u32 	%rs111, %r1918;
	st.local.v2.u8 	[%rd3+6], {%rs111, %rs110};
	ld.local.u32 	%r1919, [%rd12+8];
	bfe.u32 	%r1920, %r1919, 8, 8;
	cvt.u16.u32 	%rs112, %r1920;
	bfe.u32 	%r1921, %r1919, 0, 8;
	cvt.u16.u32 	%rs113, %r1921;
	st.local.v2.u8 	[%rd3+8], {%rs113, %rs112};
	bfe.u32 	%r1922, %r1919, 24, 8;
	cvt.u16.u32 	%rs114, %r1922;
	bfe.u32 	%r1923, %r1919, 16, 8;
	cvt.u16.u32 	%rs115, %r1923;
	st.local.v2.u8 	[%rd3+10], {%rs115, %rs114};
	ld.local.u32 	%r1924, [%rd12+12];
	bfe.u32 	%r1925, %r1924, 8, 8;
	cvt.u16.u32 	%rs116, %r1925;
	bfe.u32 	%r1926, %r1924, 0, 8;
	cvt.u16.u32 	%rs117, %r1926;
	st.local.v2.u8 	[%rd3+12], {%rs117, %rs116};
	bfe.u32 	%r1927, %r1924, 24, 8;
	cvt.u16.u32 	%rs118, %r1927;
	bfe.u32 	%r1928, %r1924, 16, 8;
	cvt.u16.u32 	%rs119, %r1928;
	st.local.v2.u8 	[%rd3+14], {%rs119, %rs118};
	ld.local.u32 	%r1929, [%rd12+16];
	bfe.u32 	%r1930, %r1929, 16, 8;
	cvt.u16.u32 	%rs120, %r1930;
	bfe.u32 	%r1931, %r1929, 24, 8;
	cvt.u16.u32 	%rs121, %r1931;
	bfe.u32 	%r1932, %r1929, 8, 8;
	cvt.u16.u32 	%rs122, %r1932;
	bfe.u32 	%r1933, %r1929, 0, 8;
	cvt.u16.u32 	%rs123, %r1933;
	st.local.v2.u8 	[%rd3+16], {%rs123, %rs122};
	.pragma "used_bytes_mask 7";
	ld.local.u32 	%r1934, [%rd12+20];
	bfe.u32 	%r1935, %r1934, 0, 8;
	cvt.u16.u32 	%rs124, %r1935;
	bfe.u32 	%r1936, %r1934, 8, 8;
	cvt.u16.u32 	%rs125, %r1936;
	bfe.u32 	%r1937, %r1934, 16, 8;
	cvt.u16.u32 	%rs126, %r1937;
	mov.b32 	%r2556, 0;
	st.local.v2.u32 	[%rd4], {%r2556, %r2556};
	st.local.v2.u32 	[%rd4+8], {%r2556, %r2556};
	st.local.v2.u32 	[%rd4+16], {%r2556, %r2556};
	st.local.v2.u32 	[%rd4+24], {%r2556, %r2556};
	st.local.v2.u32 	[%rd4+32], {%r2556, %r2556};
	st.local.v2.u32 	[%rd4+40], {%r2556, %r2556};
	st.local.v2.u32 	[%rd4+48], {%r2556, %r2556};
	st.local.v2.u32 	[%rd4+56], {%r2556, %r2556};
	st.local.v2.u32 	[%rd4+64], {%r2556, %r2556};
	and.b16  	%rs127, %rs120, 255;
	mul.lo.s16 	%rs128, %rs127, 79;
	shr.u16 	%rs129, %rs128, 10;
	mul.lo.s16 	%rs130, %rs129, 13;
	sub.s16 	%rs1, %rs120, %rs130;
	cvt.u32.u16 	%r1938, %rs129;
	mul.wide.u32 	%rd241, %r1938, 4;
	add.s64 	%rd13, %rd2, %rd241;
	and.b16  	%rs131, %rs121, 255;
	mul.lo.s16 	%rs132, %rs131, 79;
	shr.u16 	%rs133, %rs132, 10;
	mul.lo.s16 	%rs134, %rs133, 13;
	sub.s16 	%rs135, %rs121, %rs134;
	cvt.u32.u16 	%r1939, %rs135;
	and.b32  	%r1940, %r1939, 255;
	mul.wide.u32 	%rd242, %r1940, 4;
	add.s64 	%rd14, %rd1, %rd242;
	cvt.u32.u16 	%r1941, %rs133;
	mul.wide.u32 	%rd243, %r1941, 4;
	add.s64 	%rd15, %rd2, %rd243;
	and.b16  	%rs136, %rs124, 255;
	mul.lo.s16 	%rs137, %rs136, 79;
	shr.u16 	%rs138, %rs137, 10;
	mul.lo.s16 	%rs139, %rs138, 13;
	sub.s16 	%rs140, %rs124, %rs139;
	cvt.u32.u16 	%r1942, %rs140;
	and.b32  	%r1943, %r1942, 255;
	mul.wide.u32 	%rd244, %r1943, 4;
	add.s64 	%rd16, %rd1, %rd244;
	cvt.u32.u16 	%r1944, %rs138;
	mul.wide.u32 	%rd245, %r1944, 4;
	add.s64 	%rd17, %rd2, %rd245;
	and.b16  	%rs141, %rs125, 255;
	mul.lo.s16 	%rs142, %rs141, 79;
	shr.u16 	%rs143, %rs142, 10;
	mul.lo.s16 	%rs144, %rs143, 13;
	sub.s16 	%rs145, %rs125, %rs144;
	cvt.u32.u16 	%r1945, %rs145;
	and.b32  	%r1946, %r1945, 255;
	mul.wide.u32 	%rd246, %r1946, 4;
	add.s64 	%rd18, %rd1, %rd246;
	cvt.u32.u16 	%r1947, %rs143;
	mul.wide.u32 	%rd247, %r1947, 4;
	add.s64 	%rd19, %rd2, %rd247;
	and.b16  	%rs146, %rs126, 255;
	mul.lo.s16 	%rs147, %rs146, 79;
	shr.u16 	%rs148, %rs147, 10;
	mul.lo.s16 	%rs149, %rs148, 13;
	sub.s16 	%rs150, %rs126, %rs149;
	cvt.u32.u16 	%r1948, %rs150;
	and.b32  	%r1949, %r1948, 255;
	mul.wide.u32 	%rd248, %r1949, 4;
	add.s64 	%rd20, %rd1, %rd248;
	cvt.u32.u16 	%r1950, %rs148;
	mul.wide.u32 	%rd249, %r1950, 4;
	add.s64 	%rd21, %rd2, %rd249;
	mov.u64 	%rd278, %rd3;
	mov.u64 	%rd279, %rd4;
$L__BB0_120:
	mov.b32 	%r1951, 0;
	st.local.u32 	[%rd1], %r1951;
	st.local.u32 	[%rd1+4], %r1951;
	st.local.u32 	[%rd1+8], %r1951;
	st.local.u32 	[%rd1+12], %r1951;
	st.local.u32 	[%rd1+16], %r1951;
	st.local.u32 	[%rd1+20], %r1951;
	st.local.u32 	[%rd1+24], %r1951;
	st.local.u32 	[%rd1+28], %r1951;
	st.local.u32 	[%rd1+32], %r1951;
	st.local.u32 	[%rd1+36], %r1951;
	st.local.u32 	[%rd1+40], %r1951;
	st.local.u32 	[%rd1+44], %r1951;
	st.local.u32 	[%rd1+48], %r1951;
	st.local.v4.u32 	[%rd2], {%r1951, %r1951, %r1951, %r1951};
	ld.local.v2.u8 	{%rs151, %rs152}, [%rd278];
	mul.lo.s16 	%rs153, %rs151, 79;
	shr.u16 	%rs154, %rs153, 10;
	mul.lo.s16 	%rs155, %rs154, 13;
	sub.s16 	%rs156, %rs151, %rs155;
	cvt.u32.u16 	%r1952, %rs156;
	and.b32  	%r1953, %r1952, 255;
	mul.wide.u32 	%rd250, %r1953, 4;
	add.s64 	%rd251, %rd1, %rd250;
	ld.local.u32 	%r1954, [%rd251];
	add.s32 	%r1955, %r1954, 1;
	st.local.u32 	[%rd251], %r1955;
	cvt.u32.u16 	%r1956, %rs154;
	mul.wide.u32 	%rd252, %r1956, 4;
	add.s64 	%rd253, %rd2, %rd252;
	ld.local.u32 	%r1957, [%rd253];
	add.s32 	%r1958, %r1957, 1;
	st.local.u32 	[%rd253], %r1958;
	mul.lo.s16 	%rs157, %rs152, 79;
	shr.u16 	%rs158, %rs157, 10;
	mul.lo.s16 	%rs159, %rs158, 13;
	sub.s16 	%rs160, %rs152, %rs159;
	cvt.u32.u16 	%r1959, %rs160;
	and.b32  	%r1960, %r1959, 255;
	mul.wide.u32 	%rd254, %r1960, 4;
	add.s64 	%rd255, %rd1, %rd254;
	ld.local.u32 	%r1961, [%rd255];
	add.s32 	%r1962, %r1961, 1;
	st.local.u32 	[%rd255], %r1962;
	cvt.u32.u16 	%r1963, %rs158;
	mul.wide.u32 	%rd256, %r1963, 4;
	add.s64 	%rd257, %rd2, %rd256;
	ld.local.u32 	%r1964, [%rd257];
	add.s32 	%r1965, %r1964, 1;
	st.local.u32 	[%rd257], %r1965;
	cvt.u32.u16 	%r1966, %rs1;
	and.b32  	%r1967, %r1966, 255;
	mul.wide.u32 	%rd258, %r1967, 4;
	add.s64 	%rd259, %rd1, %rd258;
	ld.local.u32 	%r1968, [%rd259];
	add.s32 	%r1969, %r1968, 1;
	st.local.u32 	[%rd259], %r1969;
	ld.local.u32 	%r1970, [%rd13];
	add.s32 	%r1971, %r1970, 1;
	st.local.u32 	[%rd13], %r1971;
	ld.local.u32 	%r1972, [%rd14];
	add.s32 	%r1973, %r1972, 1;
	st.local.u32 	[%rd14], %r1973;
	ld.local.u32 	%r1974, [%rd15];
	add.s32 	%r1975, %r1974, 1;
	st.local.u32 	[%rd15], %r1975;
	ld.local.u32 	%r1976, [%rd16];
	add.s32 	%r1977, %r1976, 1;
	st.local.u32 	[%rd16], %r1977;
	ld.local.u32 	%r1978, [%rd17];
	add.s32 	%r1979, %r1978, 1;
	st.local.u32 	[%rd17], %r1979;
	ld.local.u32 	%r1980, [%rd18];
	add.s32 	%r1981, %r1980, 1;
	st.local.u32 	[%rd18], %r1981;
	ld.local.u32 	%r1982, [%rd19];
	add.s32 	%r1983, %r1982, 1;
	st.local.u32 	[%rd19], %r1983;
	ld.local.u32 	%r1984, [%rd20];
	add.s32 	%r1985, %r1984, 1;
	st.local.u32 	[%rd20], %r1985;
	ld.local.u32 	%r1986, [%rd21];
	add.s32 	%r1987, %r1986, 1;
	st.local.u32 	[%rd21], %r1987;
	ld.local.v4.u32 	{%r1988, %r1989, %r1990, %r1991}, [%rd2];
	mov.b64 	%rd260, {%r1990, %r1991};
	max.s32 	%r1996, %r1988, %r1989;
	max.s32 	%r1997, %r1996, %r1990;
	setp.gt.s32 	%p73, %r1997, 4;
	{ .reg .b32 tmp; mov.b64 {tmp, %r613}, %rd260; }
	mov.pred 	%p264, -1;
	@%p73 bra 	$L__BB0_122;
	setp.gt.s32 	%p264, %r613, 4;
$L__BB0_122:
	ld.local.u32 	%r614, [%rd1+36];
	setp.lt.s32 	%p74, %r614, 1;
	mov.b32 	%r2557, 0;
	@%p74 bra 	$L__BB0_124;
	ld.local.u32 	%r1999, [%rd1+40];
	ld.local.u32 	%r2000, [%rd1+44];
	setp.lt.s32 	%p75, %r2000, 1;
	ld.local.u32 	%r2001, [%rd1+48];
	setp.lt.s32 	%p76, %r2001, 1;
	selp.b32 	%r2002, 3, 4, %p76;
	selp.b32 	%r2003, 2, %r2002, %p75;
	setp.lt.s32 	%p77, %r1999, 1;
	selp.b32 	%r2557, 1, %r2003, %p77;
$L__BB0_124:
	ld.local.u32 	%r617, [%rd1+32];
	setp.lt.s32 	%p78, %r617, 1;
	mov.b32 	%r2558, 0;
	@%p78 bra 	$L__BB0_126;
	add.s32 	%r2558, %r2557, 1;
	setp.gt.u32 	%p80, %r2557, 3;
	mov.b32 	%r2566, 12;
	mov.pred 	%p265, 0;
	@%p80 bra 	$L__BB0_142;
$L__BB0_126:
	ld.local.u32 	%r2007, [%rd1+28];
	setp.lt.s32 	%p81, %r2007, 1;
	mov.b32 	%r2559, 0;
	@%p81 bra 	$L__BB0_128;
	add.s32 	%r2559, %r2558, 1;
	setp.gt.u32 	%p83, %r2558, 3;
	mov.b32 	%r2566, 11;
	mov.pred 	%p265, 0;
	@%p83 bra 	$L__BB0_142;
$L__BB0_128:
	ld.local.u32 	%r2010, [%rd1+24];
	setp.lt.s32 	%p84, %r2010, 1;
	mov.b32 	%r2560, 0;
	@%p84 bra 	$L__BB0_130;
	add.s32 	%r2560, %r2559, 1;
	setp.gt.u32 	%p86, %r2559, 3;
	mov.b32 	%r2566, 10;
	mov.pred 	%p265, 0;
	@%p86 bra 	$L__BB0_142;
$L__BB0_130:
	ld.local.u32 	%r2013, [%rd1+20];
	setp.lt.s32 	%p87, %r2013, 1;
	mov.b32 	%r2561, 0;
	@%p87 bra 	$L__BB0_132;
	add.s32 	%r2561, %r2560, 1;
	setp.gt.u32 	%p89, %r2560, 3;
	mov.b32 	%r2566, 9;
	mov.pred 	%p265, 0;
	@%p89 bra 	$L__BB0_142;
$L__BB0_132:
	ld.local.u32 	%r2016, [%rd1+16];
	setp.lt.s32 	%p90, %r2016, 1;
	mov.b32 	%r2562, 0;
	@%p90 bra 	$L__BB0_134;
	add.s32 	%r2562, %r2561, 1;
	setp.gt.u32 	%p92, %r2561, 3;
	mov.b32 	%r2566, 8;
	mov.pred 	%p265, 0;
	@%p92 bra 	$L__BB0_142;
$L__BB0_134:
	ld.local.u32 	%r2019, [%rd1+12];
	setp.lt.s32 	%p93, %r2019, 1;
	mov.b32 	%r2563, 0;
	@%p93 bra 	$L__BB0_136;
	add.s32 	%r2563, %r2562, 1;
	setp.gt.u32 	%p95, %r2562, 3;
	mov.b32 	%r2566, 7;
	mov.pred 	%p265, 0;
	@%p95 bra 	$L__BB0_142;
$L__BB0_136:
	ld.local.u32 	%r2022, [%rd1+8];
	setp.lt.s32 	%p96, %r2022, 1;
	mov.b32 	%r2564, 0;
	@%p96 bra 	$L__BB0_138;
	add.s32 	%r2564, %r2563, 1;
	setp.gt.u32 	%p98, %r2563, 3;
	mov.b32 	%r2566, 6;
	mov.pred 	%p265, 0;
	@%p98 bra 	$L__BB0_142;
$L__BB0_138:
	ld.local.u32 	%r2025, [%rd1+4];
	setp.lt.s32 	%p99, %r2025, 1;
	mov.b32 	%r2565, 0;
	@%p99 bra 	$L__BB0_140;
	add.s32 	%r2565, %r2564, 1;
	setp.gt.u32 	%p101, %r2564, 3;
	mov.b32 	%r2566, 5;
	mov.pred 	%p265, 0;
	@%p101 bra 	$L__BB0_142;
$L__BB0_140:
	ld.local.u32 	%r2028, [%rd1];
	setp.lt.s32 	%p103, %r2028, 1;
	mov.b32 	%r2566, -1;
	mov.pred 	%p265, 0;
	@%p103 bra 	$L__BB0_142;
	setp.lt.u32 	%p104, %r2565, 4;
	selp.b32 	%r2566, -1, 4, %p104;
	setp.eq.s32 	%p265, %r2565, 3;
$L__BB0_142:
	ld.local.u32 	%r636, [%rd1+48];
	setp.ne.s32 	%p106, %r636, 0;
	ld.local.u32 	%r637, [%rd1];
	setp.eq.s32 	%p107, %r637, 0;
	selp.b32 	%r2031, %r2566, 3, %p107;
	selp.b32 	%r2032, %r2031, %r2566, %p106;
	selp.b32 	%r638, %r2032, %r2566, %p265;
	mov.b32 	%r2569, 12;
	mov.b32 	%r2571, -1;
	mov.pred 	%p266, -1;
	setp.eq.s32 	%p108, %r636, 3;
	@%p108 bra 	$L__BB0_145;
	setp.eq.s32 	%p109, %r636, 4;
	mov.u32 	%r2572, %r2571;
	@%p109 bra 	$L__BB0_146;
	setp.ne.s32 	%p266, %r636, 2;
	selp.b32 	%r2571, -1, 12, %p266;
	mov.b32 	%r2572, -1;
	mov.u32 	%r2569, %r2572;
	bra.uni 	$L__BB0_146;
$L__BB0_145:
	mov.b32 	%r2572, 12;
	mov.b32 	%r2571, -1;
	mov.u32 	%r2569, %r2571;
$L__BB0_146:
	ld.local.u32 	%r643, [%rd1+44];
	mov.b32 	%r2573, 11;
	mov.b32 	%r2570, -1;
	setp.eq.s32 	%p111, %r643, 4;
	@%p111 bra 	$L__BB0_152;
	setp.eq.s32 	%p112, %r643, 3;
	@%p112 bra 	$L__BB0_150;
	setp.ne.s32 	%p113, %r643, 2;
	@%p113 bra 	$L__BB0_151;
	selp.b32 	%r2570, -1, 11, %p266;
	selp.b32 	%r2571, 11, %r2571, %p266;
	mov.u32 	%r2573, %r2569;
	bra.uni 	$L__BB0_152;
$L__BB0_150:
	mov.b32 	%r2572, 11;
	mov.u32 	%r2573, %r2569;
	bra.uni 	$L__BB0_152;
$L__BB0_151:
	mov.u32 	%r2573, %r2569;
$L__BB0_152:
	ld.local.u32 	%r650, [%rd1+40];
	mov.b32 	%r2577, 10;
	setp.eq.s32 	%p114, %r650, 4;
	@%p114 bra 	$L__BB0_158;
	setp.eq.s32 	%p115, %r650, 3;
	@%p115 bra 	$L__BB0_156;
	setp.ne.s32 	%p116, %r650, 2;
	@%p116 bra 	$L__BB0_157;
	setp.ne.s32 	%p117, %r2571, -1;
	setp.eq.s32 	%p118, %r2570, -1;
	selp.b32 	%r2042, 10, %r2570, %p117;
	selp.b32 	%r2570, %r2042, %r2570, %p118;
	selp.b32 	%r2571, %r2571, 10, %p117;
	mov.u32 	%r2577, %r2573;
	bra.uni 	$L__BB0_158;
$L__BB0_156:
	mov.b32 	%r2572, 10;
	mov.u32 	%r2577, %r2573;
	bra.uni 	$L__BB0_158;
$L__BB0_157:
	mov.u32 	%r2577, %r2573;
$L__BB0_158:
	mov.b32 	%r2581, 9;
	setp.eq.s32 	%p119, %r614, 4;
	@%p119 bra 	$L__BB0_164;
	setp.eq.s32 	%p120, %r614, 3;
	@%p120 bra 	$L__BB0_162;
	setp.ne.s32 	%p121, %r614, 2;
	@%p121 bra 	$L__BB0_163;
	setp.eq.s32 	%p122, %r2571, -1;
	setp.eq.s32 	%p123, %r2570, -1;
	selp.b32 	%r2045, 9, %r2570, %p123;
	selp.b32 	%r2570, %r2570, %r2045, %p122;
	selp.b32 	%r2571, 9, %r2571, %p122;
	mov.u32 	%r2581, %r2577;
	bra.uni 	$L__BB0_164;
$L__BB0_162:
	mov.b32 	%r2572, 9;
	mov.u32 	%r2581, %r2577;
	bra.uni 	$L__BB0_164;
$L__BB0_163:
	mov.u32 	%r2581, %r2577;
$L__BB0_164:
	mov.b32 	%r2585, 8;
	setp.eq.s32 	%p124, %r617, 4;
	@%p124 bra 	$L__BB0_170;
	setp.eq.s32 	%p125, %r617, 3;
	@%p125 bra 	$L__BB0_168;
	setp.ne.s32 	%p126, %r617, 2;
	@%p126 bra 	$L__BB0_169;
	setp.eq.s32 	%p127, %r2571, -1;
	setp.eq.s32 	%p128, %r2570, -1;
	selp.b32 	%r2048, 8, %r2570, %p128;
	selp.b32 	%r2570, %r2570, %r2048, %p127;
	selp.b32 	%r2571, 8, %r2571, %p127;
	mov.u32 	%r2585, %r2581;
	bra.uni 	$L__BB0_170;
$L__BB0_168:
	mov.b32 	%r2572, 8;
	mov.u32 	%r2585, %r2581;
	bra.uni 	$L__BB0_170;
$L__BB0_169:
	mov.u32 	%r2585, %r2581;
$L__BB0_170:
	ld.local.u32 	%r669, [%rd1+28];
	mov.b32 	%r2589, 7;
	setp.eq.s32 	%p129, %r669, 4;
	@%p129 bra 	$L__BB0_176;
	setp.eq.s32 	%p130, %r669, 3;
	@%p130 bra 	$L__BB0_174;
	setp.ne.s32 	%p131, %r669, 2;
	@%p131 bra 	$L__BB0_175;
	setp.eq.s32 	%p132, %r2571, -1;
	setp.eq.s32 	%p133, %r2570, -1;
	selp.b32 	%r2051, 7, %r2570, %p133;
	selp.b32 	%r2570, %r2570, %r2051, %p132;
	selp.b32 	%r2571, 7, %r2571, %p132;
	mov.u32 	%r2589, %r2585;
	bra.uni 	$L__BB0_176;
$L__BB0_174:
	mov.b32 	%r2572, 7;
	mov.u32 	%r2589, %r2585;
	bra.uni 	$L__BB0_176;
$L__BB0_175:
	mov.u32 	%r2589, %r2585;
$L__BB0_176:
	ld.local.u32 	%r676, [%rd1+24];
	mov.b32 	%r2593, 6;
	setp.eq.s32 	%p134, %r676, 4;
	@%p134 bra 	$L__BB0_182;
	setp.eq.s32 	%p135, %r676, 3;
	@%p135 bra 	$L__BB0_180;
	setp.ne.s32 	%p136, %r676, 2;
	@%p136 bra 	$L__BB0_181;
	setp.eq.s32 	%p137, %r2571, -1;
	setp.eq.s32 	%p138, %r2570, -1;
	selp.b32 	%r2054, 6, %r2570, %p138;
	selp.b32 	%r2570, %r2570, %r2054, %p137;
	selp.b32 	%r2571, 6, %r2571, %p137;
	mov.u32 	%r2593, %r2589;
	bra.uni 	$L__BB0_182;
$L__BB0_180:
	mov.b32 	%r2572, 6;
	mov.u32 	%r2593, %r2589;
	bra.uni 	$L__BB0_182;
$L__BB0_181:
	mov.u32 	%r2593, %r2589;
$L__BB0_182:
	ld.local.u32 	%r683, [%rd1+20];
	mov.b32 	%r2597, 5;
	setp.eq.s32 	%p139, %r683, 4;
	@%p139 bra 	$L__BB0_188;
	setp.eq.s32 	%p140, %r683, 3;
	@%p140 bra 	$L__BB0_186;
	setp.ne.s32 	%p141, %r683, 2;
	@%p141 bra 	$L__BB0_187;
	setp.eq.s32 	%p142, %r2571, -1;
	setp.eq.s32 	%p143, %r2570, -1;
	selp.b32 	%r2057, 5, %r2570, %p143;
	selp.b32 	%r2570, %r2570, %r2057, %p142;
	selp.b32 	%r2571, 5, %r2571, %p142;
	mov.u32 	%r2597, %r2593;
	bra.uni 	$L__BB0_188;
$L__BB0_186:
	mov.b32 	%r2572, 5;
	mov.u32 	%r2597, %r2593;
	bra.uni 	$L__BB0_188;
$L__BB0_187:
	mov.u32 	%r2597, %r2593;
$L__BB0_188:
	ld.local.u32 	%r690, [%rd1+16];
	setp.eq.s32 	%p144, %r690, 4;
	mov.u32 	%r2601, %r690;
	@%p144 bra 	$L__BB0_194;
	setp.eq.s32 	%p145, %r690, 3;
	@%p145 bra 	$L__BB0_192;
	setp.ne.s32 	%p146, %r690, 2;
	@%p146 bra 	$L__BB0_193;
	setp.eq.s32 	%p147, %r2571, -1;
	setp.eq.s32 	%p148, %r2570, -1;
	selp.b32 	%r2059, 4, %r2570, %p148;
	selp.b32 	%r2570, %r2570, %r2059, %p147;
	selp.b32 	%r2571, 4, %r2571, %p147;
	mov.u32 	%r2601, %r2597;
	bra.uni 	$L__BB0_194;
$L__BB0_192:
	mov.b32 	%r2572, 4;
	mov.u32 	%r2601, %r2597;
	bra.uni 	$L__BB0_194;
$L__BB0_193:
	mov.u32 	%r2601, %r2597;
$L__BB0_194:
	ld.local.u32 	%r697, [%rd1+12];
	mov.b32 	%r2605, 3;
	setp.eq.s32 	%p149, %r697, 4;
	@%p149 bra 	$L__BB0_200;
	setp.eq.s32 	%p150, %r697, 3;
	@%p150 bra 	$L__BB0_198;
	setp.ne.s32 	%p151, %r697, 2;
	@%p151 bra 	$L__BB0_199;
	setp.eq.s32 	%p152, %r2571, -1;
	setp.eq.s32 	%p153, %r2570, -1;
	selp.b32 	%r2062, 3, %r2570, %p153;
	selp.b32 	%r2570, %r2570, %r2062, %p152;
	selp.b32 	%r2571, 3, %r2571, %p152;
	mov.u32 	%r2605, %r2601;
	bra.uni 	$L__BB0_200;
$L__BB0_198:
	mov.b32 	%r2572, 3;
	mov.u32 	%r2605, %r2601;
	bra.uni 	$L__BB0_200;
$L__BB0_199:
	mov.u32 	%r2605, %r2601;
$L__BB0_200:
	ld.local.u32 	%r704, [%rd1+8];
	mov.b32 	%r2609, 2;
	setp.eq.s32 	%p154, %r704, 4;
	@%p154 bra 	$L__BB0_206;
	setp.eq.s32 	%p155, %r704, 3;
	@%p155 bra 	$L__BB0_204;
	setp.ne.s32 	%p156, %r704, 2;
	@%p156 bra 	$L__BB0_205;
	setp.eq.s32 	%p157, %r2571, -1;
	setp.eq.s32 	%p158, %r2570, -1;
	selp.b32 	%r2065, 2, %r2570, %p158;
	selp.b32 	%r2570, %r2570, %r2065, %p157;
	selp.b32 	%r2571, 2, %r2571, %p157;
	mov.u32 	%r2609, %r2605;
	bra.uni 	$L__BB0_206;
$L__BB0_204:
	mov.b32 	%r2572, 2;
	mov.u32 	%r2609, %r2605;
	bra.uni 	$L__BB0_206;
$L__BB0_205:
	mov.u32 	%r2609, %r2605;
$L__BB0_206:
	ld.local.u32 	%r711, [%rd1+4];
	mov.b32 	%r2613, 1;
	setp.eq.s32 	%p159, %r711, 4;
	@%p159 bra 	$L__BB0_212;
	setp.eq.s32 	%p160, %r711, 3;
	@%p160 bra 	$L__BB0_210;
	setp.ne.s32 	%p161, %r711, 2;
	@%p161 bra 	$L__BB0_211;
	setp.eq.s32 	%p162, %r2571, -1;
	setp.eq.s32 	%p163, %r2570, -1;
	selp.b32 	%r2068, 1, %r2570, %p163;
	selp.b32 	%r2570, %r2570, %r2068, %p162;
	selp.b32 	%r2571, 1, %r2571, %p162;
	mov.u32 	%r2613, %r2609;
	bra.uni 	$L__BB0_212;
$L__BB0_210:
	mov.b32 	%r2572, 1;
	mov.u32 	%r2613, %r2609;
	bra.uni 	$L__BB0_212;
$L__BB0_211:
	mov.u32 	%r2613, %r2609;
$L__BB0_212:
	mov.b32 	%r2617, 0;
	setp.eq.s32 	%p164, %r637, 4;
	@%p164 bra 	$L__BB0_218;
	setp.eq.s32 	%p165, %r637, 3;
	@%p165 bra 	$L__BB0_216;
	setp.ne.s32 	%p166, %r637, 2;
	@%p166 bra 	$L__BB0_217;
	setp.eq.s32 	%p167, %r2571, -1;
	setp.eq.s32 	%p168, %r2570, -1;
	selp.b32 	%r2071, 0, %r2570, %p168;
	selp.b32 	%r2570, %r2570, %r2071, %p167;
	selp.b32 	%r2571, 0, %r2571, %p167;
	mov.u32 	%r2617, %r2613;
	bra.uni 	$L__BB0_218;
$L__BB0_216:
	mov.b32 	%r2572, 0;
	mov.u32 	%r2617, %r2613;
	bra.uni 	$L__BB0_218;
$L__BB0_217:
	mov.u32 	%r2617, %r2613;
$L__BB0_218:
	setp.eq.s32 	%p169, %r638, -1;
	not.pred 	%p170, %p264;
	or.pred  	%p171, %p170, %p169;
	@%p171 bra 	$L__BB0_220;
	mov.b32 	%r2097, 8;
	st.local.v2.u32 	[%rd279], {%r2097, %r638};
	bra.uni 	$L__BB0_247;
$L__BB0_220:
	setp.eq.s32 	%p172, %r2617, -1;
	@%p172 bra 	$L__BB0_222;
	mov.b32 	%r2074, 7;
	st.local.v2.u32 	[%rd279], {%r2074, %r2617};
	bra.uni 	$L__BB0_247;
$L__BB0_222:
	setp.eq.s32 	%p173, %r2572, -1;
	setp.eq.s32 	%p174, %r2571, -1;
	or.pred  	%p175, %p173, %p174;
	@%p175 bra 	$L__BB0_224;
	mad.lo.s32 	%r2095, %r2572, 13, %r2571;
	mov.b32 	%r2096, 6;
	st.local.v2.u32 	[%rd279], {%r2096, %r2095};
	bra.uni 	$L__BB0_247;
$L__BB0_224:
	@%p170 bra 	$L__BB0_226;
	mov.b32 	%r2094, 5;
	st.local.u32 	[%rd279], %r2094;
	bra.uni 	$L__BB0_247;
$L__BB0_226:
	@%p169 bra 	$L__BB0_228;
	mov.b32 	%r2076, 4;
	st.local.v2.u32 	[%rd279], {%r2076, %r638};
	bra.uni 	$L__BB0_247;
$L__BB0_228:
	@%p173 bra 	$L__BB0_230;
	mov.b32 	%r2077, 3;
	st.local.v2.u32 	[%rd279], {%r2077, %r2572};
	bra.uni 	$L__BB0_247;
$L__BB0_230:
	setp.eq.s32 	%p180, %r2570, -1;
	or.pred  	%p181, %p174, %p180;
	@%p181 bra 	$L__BB0_232;
	mad.lo.s32 	%r2092, %r2571, 13, %r2570;
	mov.b32 	%r2093, 2;
	st.local.v2.u32 	[%rd279], {%r2093, %r2092};
	bra.uni 	$L__BB0_247;
$L__BB0_232:
	@%p174 bra 	$L__BB0_234;
	mov.b32 	%r2079, 1;
	st.local.v2.u32 	[%rd279], {%r2079, %r2571};
	bra.uni 	$L__BB0_247;
$L__BB0_234:
	mov.b32 	%r2081, 0;
	st.local.u32 	[%rd279], %r2081;
	setp.lt.s32 	%p183, %r636, 1;
	mov.b32 	%r2618, 12;
	@%p183 bra 	$L__BB0_236;
$L__BB0_235:
	st.local.u32 	[%rd279+4], %r2618;
	bra.uni 	$L__BB0_247;
$L__BB0_236:
	setp.gt.s32 	%p184, %r643, 0;
	mov.b32 	%r2618, 11;
	@%p184 bra 	$L__BB0_235;
	setp.gt.s32 	%p185, %r614, 0;
	setp.gt.s32 	%p186, %r650, 0;
	or.pred  	%p187, %p186, %p185;
	selp.b32 	%r2618, 10, 9, %p186;
	@%p187 bra 	$L__BB0_235;
	setp.gt.s32 	%p188, %r617, 0;
	mov.b32 	%r2618, 8;
	@%p188 bra 	$L__BB0_235;
	setp.gt.s32 	%p189, %r669, 0;
	mov.b32 	%r2618, 7;
	@%p189 bra 	$L__BB0_235;
	setp.gt.s32 	%p190, %r676, 0;
	mov.b32 	%r2618, 6;
	@%p190 bra 	$L__BB0_235;
	setp.gt.s32 	%p191, %r683, 0;
	mov.b32 	%r2618, 5;
	@%p191 bra 	$L__BB0_235;
	setp.gt.s32 	%p192, %r690, 0;
	mov.b32 	%r2618, 4;
	@%p192 bra 	$L__BB0_235;
	setp.gt.s32 	%p193, %r697, 0;
	mov.b32 	%r2618, 3;
	@%p193 bra 	$L__BB0_235;
	setp.gt.s32 	%p194, %r704, 0;
	mov.b32 	%r2618, 2;
	@%p194 bra 	$L__BB0_235;
	setp.gt.s32 	%p195, %r711, 0;
	mov.b32 	%r2618, 1;
	@%p195 bra 	$L__BB0_235;
	setp.gt.s32 	%p196, %r637, 0;
	mov.b32 	%r2618, 0;
	@%p196 bra 	$L__BB0_235;
$L__BB0_247:
	add.s32 	%r2556, %r2556, 1;
	add.s64 	%rd279, %rd279, 8;
	add.s64 	%rd278, %rd278, 2;
	setp.ne.s32 	%p197, %r2556, 9;
	@%p197 bra 	$L__BB0_120;
	ld.local.v2.u32 	{%r727, %r728}, [%rd4];
	mov.b32 	%r2098, 0;
	st.local.u32 	[%rd5], %r2098;
	ld.local.v2.u32 	{%r729, %r2623}, [%rd4+8];
	setp.gt.s32 	%p198, %r729, %r727;
	@%p198 bra 	$L__BB0_250;
	setp.ne.s32 	%p199, %r729, %r727;
	setp.le.s32 	%p200, %r2623, %r728;
	or.pred  	%p201, %p199, %p200;
	@%p201 bra 	$L__BB0_251;
$L__BB0_250:
	mov.b32 	%r2624, 1;
	st.local.u32 	[%rd5], %r2624;
	mov.u32 	%r2622, %r729;
	bra.uni 	$L__BB0_253;
$L__BB0_251:
	setp.ne.s32 	%p202, %r729, %r727;
	setp.ne.s32 	%p203, %r2623, %r728;
	mov.b32 	%r2624, 1;
	or.pred  	%p204, %p202, %p203;
	mov.u32 	%r2622, %r727;
	mov.u32 	%r2623, %r728;
	@%p204 bra 	$L__BB0_253;
	mov.b32 	%r2101, 1;
	st.local.u32 	[%rd5+4], %r2101;
	mov.b32 	%r2624, 2;
$L__BB0_253:
	ld.local.v2.u32 	{%r734, %r735}, [%rd4+16];
	setp.gt.s32 	%p205, %r734, %r2622;
	@%p205 bra 	$L__BB0_257;
	setp.eq.s32 	%p206, %r734, %r2622;
	setp.gt.s32 	%p207, %r735, %r2623;
	and.pred  	%p208, %p206, %p207;
	@%p208 bra 	$L__BB0_257;
	setp.ne.s32 	%p209, %r734, %r2622;
	setp.ne.s32 	%p210, %r735, %r2623;
	or.pred  	%p211, %p209, %p210;
	@%p211 bra 	$L__BB0_258;
	add.s32 	%r736, %r2624, 1;
	mul.wide.u32 	%rd261, %r2624, 4;
	add.s64 	%rd262, %rd5, %rd261;
	mov.b32 	%r2103, 2;
	st.local.u32 	[%rd262], %r2103;
	mov.u32 	%r2624, %r736;
	bra.uni 	$L__BB0_258;
$L__BB0_257:
	mov.b32 	%r2105, 2;
	st.local.u32 	[%rd5], %r2105;
	mov.b32 	%r2624, 1;
	mov.u32 	%r2622, %r734;
	mov.u32 	%r2623, %r735;
$L__BB0_258:
	ld.local.v2.u32 	{%r740, %r741}, [%rd4+24];
	setp.gt.s32 	%p212, %r740, %r2622;
	@%p212 bra 	$L__BB0_262;
	setp.eq.s32 	%p213, %r740, %r2622;
	setp.gt.s32 	%p214, %r741, %r2623;
	and.pred  	%p215, %p213, %p214;
	@%p215 bra 	$L__BB0_262;
	setp.ne.s32 	%p216, %r740, %r2622;
	setp.ne.s32 	%p217, %r741, %r2623;
	or.pred  	%p218, %p216, %p217;
	@%p218 bra 	$L__BB0_263;
	add.s32 	%r742, %r2624, 1;
	mul.wide.u32 	%rd263, %r2624, 4;
	add.s64 	%rd264, %rd5, %rd263;
	mov.b32 	%r2106, 3;
	st.local.u32 	[%rd264], %r2106;
	mov.u32 	%r2624, %r742;
	bra.uni 	$L__BB0_263;
$L__BB0_262:
	mov.b32 	%r2108, 3;
	st.local.u32 	[%rd5], %r2108;
	mov.b32 	%r2624, 1;
	mov.u32 	%r2622, %r740;
	mov.u32 	%r2623, %r741;
$L__BB0_263:
	ld.local.v2.u32 	{%r746, %r747}, [%rd4+32];
	setp.gt.s32 	%p219, %r746, %r2622;
	@%p219 bra 	$L__BB0_267;
	setp.eq.s32 	%p220, %r746, %r2622;
	setp.gt.s32 	%p221, %r747, %r2623;
	and.pred  	%p222, %p220, %p221;
	@%p222 bra 	$L__BB0_267;
	setp.ne.s32 	%p223, %r746, %r2622;
	setp.ne.s32 	%p224, %r747, %r2623;
	or.pred  	%p225, %p223, %p224;
	@%p225 bra 	$L__BB0_268;
	add.s32 	%r748, %r2624, 1;
	mul.wide.u32 	%rd265, %r2624, 4;
	add.s64 	%rd266, %rd5, %rd265;
	mov.b32 	%r2109, 4;
	st.local.u32 	[%rd266], %r2109;
	mov.u32 	%r2624, %r748;
	bra.uni 	$L__BB0_268;
$L__BB0_267:
	mov.b32 	%r2111, 4;
	st.local.u32 	[%rd5], %r2111;
	mov.b32 	%r2624, 1;
	mov.u32 	%r2622, %r746;
	mov.u32 	%r2623, %r747;
$L__BB0_268:
	ld.local.v2.u32 	{%r752, %r753}, [%rd4+40];
	setp.gt.s32 	%p226, %r752, %r2622;
	@%p226 bra 	$L__BB0_272;
	setp.eq.s32 	%p227, %r752, %r2622;
	setp.gt.s32 	%p228, %r753, %r2623;
	and.pred  	%p229, %p227, %p228;
	@%p229 bra 	$L__BB0_272;
	setp.ne.s32 	%p230, %r752, %r2622;
	setp.ne.s32 	%p231, %r753, %r2623;
	or.pred  	%p232, %p230, %p231;
	@%p232 bra 	$L__BB0_273;
	add.s32 	%r754, %r2624, 1;
	mul.wide.u32 	%rd267, %r2624, 4;
	add.s64 	%rd268, %rd5, %rd267;
	mov.b32 	%r2112, 5;
	st.local.u32 	[%rd268], %r2112;
	mov.u32 	%r2624, %r754;
	bra.uni 	$L__BB0_273;
$L__BB0_272:
	mov.b32 	%r2114, 5;
	st.local.u32 	[%rd5], %r2114;
	mov.b32 	%r2624, 1;
	mov.u32 	%r2622, %r752;
	mov.u32 	%r2623, %r753;
$L__BB0_273:
	ld.local.v2.u32 	{%r758, %r759}, [%rd4+48];
	setp.gt.s32 	%p233, %r758, %r2622;
	@%p233 bra 	$L__BB0_277;
	setp.eq.s32 	%p234, %r758, %r2622;
	setp.gt.s32 	%p235, %r759, %r2623;
	and.pred  	%p236, %p234, %p235;
	@%p236 bra 	$L__BB0_277;
	setp.ne.s32 	%p237, %r758, %r2622;
	setp.ne.s32 	%p238, %r759, %r2623;
	or.pred  	%p239, %p237, %p238;
	@%p239 bra 	$L__BB0_278;
	add.s32 	%r760, %r2624, 1;
	mul.wide.u32 	%rd269, %r2624, 4;
	add.s64 	%rd270, %rd5, %rd269;
	mov.b32 	%r2115, 6;
	st.local.u32 	[%rd270], %r2115;
	mov.u32 	%r2624, %r760;
	bra.uni 	$L__BB0_278;
$L__BB0_277:
	mov.b32 	%r2117, 6;
	st.local.u32 	[%rd5], %r2117;
	mov.b32 	%r2624, 1;
	mov.u32 	%r2622, %r758;
	mov.u32 	%r2623, %r759;
$L__BB0_278:
	ld.local.v2.u32 	{%r764, %r765}, [%rd4+56];
	setp.gt.s32 	%p240, %r764, %r2622;
	@%p240 bra 	$L__BB0_282;
	setp.eq.s32 	%p241, %r764, %r2622;
	setp.gt.s32 	%p242, %r765, %r2623;
	and.pred  	%p243, %p241, %p242;
	@%p243 bra 	$L__BB0_282;
	setp.ne.s32 	%p244, %r764, %r2622;
	setp.ne.s32 	%p245, %r765, %r2623;
	or.pred  	%p246, %p244, %p245;
	@%p246 bra 	$L__BB0_283;
	add.s32 	%r766, %r2624, 1;
	mul.wide.u32 	%rd271, %r2624, 4;
	add.s64 	%rd272, %rd5, %rd271;
	mov.b32 	%r2118, 7;
	st.local.u32 	[%rd272], %r2118;
	mov.u32 	%r2624, %r766;
	bra.uni 	$L__BB0_283;
$L__BB0_282:
	mov.b32 	%r2120, 7;
	st.local.u32 	[%rd5], %r2120;
	mov.b32 	%r2624, 1;
	mov.u32 	%r2622, %r764;
	mov.u32 	%r2623, %r765;
$L__BB0_283:
	ld.local.u32 	%r770, [%rd4+64];
	setp.gt.s32 	%p247, %r770, %r2622;
	@%p247 bra 	$L__BB0_287;
	setp.eq.s32 	%p248, %r770, %r2622;
	ld.local.u32 	%r2121, [%rd4+68];
	setp.gt.s32 	%p249, %r2121, %r2623;
	and.pred  	%p250, %p248, %p249;
	@%p250 bra 	$L__BB0_287;
	setp.ne.s32 	%p251, %r770, %r2622;
	setp.ne.s32 	%p252, %r2121, %r2623;
	or.pred  	%p253, %p251, %p252;
	@%p253 bra 	$L__BB0_288;
	add.s32 	%r772, %r2624, 1;
	mul.wide.u32 	%rd273, %r2624, 4;
	add.s64 	%rd274, %rd5, %rd273;
	mov.b32 	%r2122, 8;
	st.local.u32 	[%rd274], %r2122;
	mov.u32 	%r2624, %r772;
	bra.uni 	$L__BB0_288;
$L__BB0_287:
	mov.b32 	%r2124, 8;
	st.local.u32 	[%rd5], %r2124;
	mov.b32 	%r2624, 1;
$L__BB0_288:
	shl.b32 	%r2125, %r727, 2;
	mov.u32 	%r2126, _ZZ8RunGamesP10TableStatsiiE11sharedStats;
	add.s32 	%r2127, %r2126, %r2125;
	atom.shared.add.u32 	%r2128, [%r2127], 1;
	atom.shared.add.u32 	%r2129, [_ZZ8RunGamesP10TableStatsiiE11sharedStats+76], 1;
	shl.b32 	%r2130, %r729, 2;
	add.s32 	%r2131, %r2126, %r2130;
	atom.shared.add.u32 	%r2132, [%r2131], 1;
	atom.shared.add.u32 	%r2133, [_ZZ8RunGamesP10TableStatsiiE11sharedStats+76], 1;
	shl.b32 	%r2134, %r734, 2;
	add.s32 	%r2135, %r2126, %r2134;
	atom.shared.add.u32 	%r2136, [%r2135], 1;
	atom.shared.add.u32 	%r2137, [_ZZ8RunGamesP10TableStatsiiE11sharedStats+76], 1;
	shl.b32 	%r2138, %r740, 2;
	add.s32 	%r2139, %r2126, %r2138;
	atom.shared.add.u32 	%r2140, [%r2139], 1;
	atom.shared.add.u32 	%r2141, [_ZZ8RunGamesP10TableStatsiiE11sharedStats+76], 1;
	shl.b32 	%r2142, %r746, 2;
	add.s32 	%r2143, %r2126, %r2142;
	atom.shared.add.u32 	%r2144, [%r2143], 1;
	atom.shared.add.u32 	%r2145, [_ZZ8RunGamesP10TableStatsiiE11sharedStats+76], 1;
	shl.b32 	%r2146, %r752, 2;
	add.s32 	%r2147, %r2126, %r2146;
	atom.shared.add.u32 	%r2148, [%r2147], 1;
	atom.shared.add.u32 	%r2149, [_ZZ8RunGamesP10TableStatsiiE11sharedStats+76], 1;
	shl.b32 	%r2150, %r758, 2;
	add.s32 	%r2151, %r2126, %r2150;
	atom.shared.add.u32 	%r2152, [%r2151], 1;
	atom.shared.add.u32 	%r2153, [_ZZ8RunGamesP10TableStatsiiE11sharedStats+76], 1;
	shl.b32 	%r2154, %r764, 2;
	add.s32 	%r2155, %r2126, %r2154;
	atom.shared.add.u32 	%r2156, [%r2155], 1;
	atom.shared.add.u32 	%r2157, [_ZZ8RunGamesP10TableStatsiiE11sharedStats+76], 1;
	shl.b32 	%r2158, %r770, 2;
	add.s32 	%r2159, %r2126, %r2158;
	atom.shared.add.u32 	%r2160, [%r2159], 1;
	atom.shared.add.u32 	%r2161, [_ZZ8RunGamesP10TableStatsiiE11sharedStats+76], 1;
	ld.local.u32 	%r2162, [%rd5];
	shl.b32 	%r2163, %r2162, 2;
	add.s32 	%r2164, %r2126, %r2163;
	atom.shared.add.u32 	%r2165, [%r2164+36], 1;
	atom.shared.add.u32 	%r2166, [_ZZ8RunGamesP10TableStatsiiE11sharedStats+72], 1;
	setp.eq.s32 	%p254, %r2624, 1;
	@%p254 bra 	$L__BB0_297;
	ld.local.u32 	%r2167, [%rd5+4];
	shl.b32 	%r2168, %r2167, 2;
	add.s32 	%r2170, %r2126, %r2168;
	atom.shared.add.u32 	%r2171, [%r2170+36], 1;
	atom.shared.add.u32 	%r2172, [_ZZ8RunGamesP10TableStatsiiE11sharedStats+72], 1;
	setp.eq.s32 	%p255, %r2624, 2;
	@%p255 bra 	$L__BB0_297;
	ld.local.u32 	%r2173, [%rd5+8];
	shl.b32 	%r2174, %r2173, 2;
	add.s32 	%r2176, %r2126, %r2174;
	atom.shared.add.u32 	%r2177, [%r2176+36], 1;
	atom.shared.add.u32 	%r2178, [_ZZ8RunGamesP10TableStatsiiE11sharedStats+72], 1;
	setp.eq.s32 	%p256, %r2624, 3;
	@%p256 bra 	$L__BB0_297;
	ld.local.u32 	%r2179, [%rd5+12];
	shl.b32 	%r2180, %r2179, 2;
	add.s32 	%r2182, %r2126, %r2180;
	atom.shared.add.u32 	%r2183, [%r2182+36], 1;
	atom.shared.add.u32 	%r2184, [_ZZ8RunGamesP10TableStatsiiE11sharedStats+72], 1;
	setp.eq.s32 	%p257, %r2624, 4;
	@%p257 bra 	$L__BB0_297;
	ld.local.u32 	%r2185, [%rd5+16];
	shl.b32 	%r2186, %r2185, 2;
	add.s32 	%r2188, %r2126, %r2186;
	atom.shared.add.u32 	%r2189, [%r2188+36], 1;
	atom.shared.add.u32 	%r2190, [_ZZ8RunGamesP10TableStatsiiE11sharedStats+72], 1;
	setp.eq.s32 	%p258, %r2624, 5;
	@%p258 bra 	$L__BB0_297;
	ld.local.u32 	%r2191, [%rd5+20];
	shl.b32 	%r2192, %r2191, 2;
	add.s32 	%r2194, %r2126, %r2192;
	atom.shared.add.u32 	%r2195, [%r2194+36], 1;
	atom.shared.add.u32 	%r2196, [_ZZ8RunGamesP10TableStatsiiE11sharedStats+72], 1;
	setp.eq.s32 	%p259, %r2624, 6;
	@%p259 bra 	$L__BB0_297;
	ld.local.u32 	%r2197, [%rd5+24];
	shl.b32 	%r2198, %r2197, 2;
	add.s32 	%r2200, %r2126, %r2198;
	atom.shared.add.u32 	%r2201, [%r2200+36], 1;
	atom.shared.add.u32 	%r2202, [_ZZ8RunGamesP10TableStatsiiE11sharedStats+72], 1;
	setp.eq.s32 	%p260, %r2624, 7;
	@%p260 bra 	$L__BB0_297;
	ld.local.u32 	%r2203, [%rd5+28];
	shl.b32 	%r2204, %r2203, 2;
	add.s32 	%r2206, %r2126, %r2204;
	atom.shared.add.u32 	%r2207, [%r2206+36], 1;
	atom.shared.add.u32 	%r2208, [_ZZ8RunGamesP10TableStatsiiE11sharedStats+72], 1;
	setp.eq.s32 	%p261, %r2624, 8;
	@%p261 bra 	$L__BB0_297;
	ld.local.u32 	%r2209, [%rd5+32];
	shl.b32 	%r2210, %r2209, 2;
	add.s32 	%r2212, %r2126, %r2210;
	atom.shared.add.u32 	%r2213, [%r2212+36], 1;
	atom.shared.add.u32 	%r2214, [_ZZ8RunGamesP10TableStatsiiE11sharedStats+72], 1;
$L__BB0_297:
	ld.param.u32 	%r2256, [_Z8RunGamesP10TableStatsii_param_2];
	add.s32 	%r2555, %r2555, 1;
	setp.ne.s32 	%p262, %r2555, %r2256;
	@%p262 bra 	$L__BB0_119;
$L__BB0_298:
	setp.ne.s32 	%p263, %r1, 0;
	bar.sync 	0;
	@%p263 bra 	$L__BB0_300;
	ld.param.u64 	%rd276, [_Z8RunGamesP10TableStatsii_param_0];
	cvta.to.global.u64 	%rd275, %rd276;
	ld.shared.u32 	%r2215, [_ZZ8RunGamesP10TableStatsiiE11sharedStats];
	atom.global.add.u32 	%r2216, [%rd275], %r2215;
	ld.shared.u32 	%r2217, [_ZZ8RunGamesP10TableStatsiiE11sharedStats+4];
	atom.global.add.u32 	%r2218, [%rd275+4], %r2217;
	ld.shared.u32 	%r2219, [_ZZ8RunGamesP10TableStatsiiE11sharedStats+8];
	atom.global.add.u32 	%r2220, [%rd275+8], %r2219;
	ld.shared.u32 	%r2221, [_ZZ8RunGamesP10TableStatsiiE11sharedStats+12];
	atom.global.add.u32 	%r2222, [%rd275+12], %r2221;
	ld.shared.u32 	%r2223, [_ZZ8RunGamesP10TableStatsiiE11sharedStats+16];
	atom.global.add.u32 	%r2224, [%rd275+16], %r2223;
	ld.shared.u32 	%r2225, [_ZZ8RunGamesP10TableStatsiiE11sharedStats+20];
	atom.global.add.u32 	%r2226, [%rd275+20], %r2225;
	ld.shared.u32 	%r2227, [_ZZ8RunGamesP10TableStatsiiE11sharedStats+24];
	atom.global.add.u32 	%r2228, [%rd275+24], %r2227;
	ld.shared.u32 	%r2229, [_ZZ8RunGamesP10TableStatsiiE11sharedStats+28];
	atom.global.add.u32 	%r2230, [%rd275+28], %r2229;
	ld.shared.u32 	%r2231, [_ZZ8RunGamesP10TableStatsiiE11sharedStats+32];
	atom.global.add.u32 	%r2232, [%rd275+32], %r2231;
	ld.shared.u32 	%r2233, [_ZZ8RunGamesP10TableStatsiiE11sharedStats+36];
	atom.global.add.u32 	%r2234, [%rd275+36], %r2233;
	ld.shared.u32 	%r2235, [_ZZ8RunGamesP10TableStatsiiE11sharedStats+40];
	atom.global.add.u32 	%r2236, [%rd275+40], %r2235;
	ld.shared.u32 	%r2237, [_ZZ8RunGamesP10TableStatsiiE11sharedStats+44];
	atom.global.add.u32 	%r2238, [%rd275+44], %r2237;
	ld.shared.u32 	%r2239, [_ZZ8RunGamesP10TableStatsiiE11sharedStats+48];
	atom.global.add.u32 	%r2240, [%rd275+48], %r2239;
	ld.shared.u32 	%r2241, [_ZZ8RunGamesP10TableStatsiiE11sharedStats+52];
	atom.global.add.u32 	%r2242, [%rd275+52], %r2241;
	ld.shared.u32 	%r2243, [_ZZ8RunGamesP10TableStatsiiE11sharedStats+56];
	atom.global.add.u32 	%r2244, [%rd275+56], %r2243;
	ld.shared.u32 	%r2245, [_ZZ8RunGamesP10TableStatsiiE11sharedStats+60];
	atom.global.add.u32 	%r2246, [%rd275+60], %r2245;
	ld.shared.u32 	%r2247, [_ZZ8RunGamesP10TableStatsiiE11sharedStats+64];
	atom.global.add.u32 	%r2248, [%rd275+64], %r2247;
	ld.shared.u32 	%r2249, [_ZZ8RunGamesP10TableStatsiiE11sharedStats+68];
	atom.global.add.u32 	%r2250, [%rd275+68], %r2249;
	ld.shared.u32 	%r2251, [_ZZ8RunGamesP10TableStatsiiE11sharedStats+76];
	atom.global.add.u32 	%r2252, [%rd275+76], %r2251;
	ld.shared.u32 	%r2253, [_ZZ8RunGamesP10TableStatsiiE11sharedStats+72];
	atom.global.add.u32 	%r2254, [%rd275+72], %r2253;
$L__BB0_300:
	ret;

}


// ===== COMPILED SASS (sm_100) =====

	.target	sm_100

	.elftype	@"ET_EXEC"


//--------------------- .note.nv.tkinfo           --------------------------
	.section	.note.nv.tkinfo,"",@"SHT_NOTE"
	.sectionflags	@"SHF_NOTE_NV_TKINFO"
	.tkinfo
        /*0018*/ 	.word	0x00000002
        /*0030*/ 	.string	""
        /*0030*/ 	.string	"ptxas"
        /*0030*/ 	.string	"Cuda compilation tools, release 13.0, V13.0.88"
        /*0030*/ 	.string	"Build cuda_13.0.r13.0/compiler.36424714_0"
        /*0030*/ 	.string	"-arch sm_100 -m 64 "



//--------------------- .note.nv.cuinfo           --------------------------
	.section	.note.nv.cuinfo,"",@"SHT_NOTE"
	.sectionflags	@"SHF_NOTE_NV_CUINFO"
        /*0018*/ 	.short	0x0002
        /*001a*/ 	.short	0x0064
        /*001c*/ 	.short	0x0082
	.zero		2


//--------------------- .nv.info                  --------------------------
	.section	.nv.info,"",@"SHT_CUDA_INFO"
	.align	4


	//----- nvinfo : EIATTR_REGCOUNT
	.align		4
        /*0000*/ 	.byte	0x04, 0x2f
        /*0002*/ 	.short	(.L_10 - .L_9)
	.align		4
.L_9:
        /*0004*/ 	.word	index@(_Z8RunGamesP10TableStatsii)
        /*0008*/ 	.word	0x00000030


	//----- nvinfo : EIATTR_FRAME_SIZE
	.align		4
.L_10:
        /*000c*/ 	.byte	0x04, 0x11
        /*000e*/ 	.short	(.L_12 - .L_11)
	.align		4
.L_11:
        /*0010*/ 	.word	index@(_Z8RunGamesP10TableStatsii)
        /*0014*/ 	.word	0x00000140


	//----- nvinfo : EIATTR_MIN_STACK_SIZE
	.align		4
.L_12:
        /*0018*/ 	.byte	0x04, 0x12
        /*001a*/ 	.short	(.L_14 - .L_13)
	.align		4
.L_13:
        /*001c*/ 	.word	index@(_Z8RunGamesP10TableStatsii)
        /*0020*/ 	.word	0x00000140
.L_14:


//--------------------- .nv.compat                --------------------------
	.section	.nv.compat,"",@"SHT_CUDA_COMPAT_INFO"
	.align	4
        /*0000*/ 	.byte	0x02, 0x09, 0x00, 0x00, 0x02, 0x02, 0x01, 0x00, 0x02, 0x05, 0x05, 0x00, 0x03, 0x07, 0x01, 0x01
        /*0010*/ 	.byte	0x02, 0x03, 0x00, 0x00, 0x02, 0x06, 0x01, 0x00, 0x04, 0x0b, 0x08, 0x00, 0x09, 0x00, 0x00, 0x00
        /*0020*/ 	.byte	0x00, 0x00, 0x00, 0x00


//--------------------- .nv.info._Z8RunGamesP10TableStatsii --------------------------
	.section	.nv.info._Z8RunGamesP10TableStatsii,"",@"SHT_CUDA_INFO"
	.sectionflags	@""
	.align	4


	//----- nvinfo : EIATTR_CUDA_API_VERSION
	.align		4
        /*0000*/ 	.byte	0x04, 0x37
        /*0002*/ 	.short	(.L_16 - .L_15)
.L_15:
        /*0004*/ 	.word	0x00000082


	//----- nvinfo : EIATTR_KPARAM_INFO
	.align		4
.L_16:
        /*0008*/ 	.byte	0x04, 0x17
        /*000a*/ 	.short	(.L_18 - .L_17)
.L_17:
        /*000c*/ 	.word	0x00000000
        /*0010*/ 	.short	0x0002
        /*0012*/ 	.short	0x000c
        /*0014*/ 	.byte	0x00, 0xf0, 0x11, 0x00


	//----- nvinfo : EIATTR_KPARAM_INFO
	.align		4
.L_18:
        /*0018*/ 	.byte	0x04, 0x17
        /*001a*/ 	.short	(.L_20 - .L_19)
.L_19:
        /*001c*/ 	.word	0x00000000
        /*0020*/ 	.short	0x0001
        /*0022*/ 	.short	0x0008
        /*0024*/ 	.byte	0x00, 0xf0, 0x11, 0x00


	//----- nvinfo : EIATTR_KPARAM_INFO
	.align		4
.L_20:
        /*0028*/ 	.byte	0x04, 0x17
        /*002a*/ 	.short	(.L_22 - .L_21)
.L_21:
        /*002c*/ 	.word	0x00000000
        /*0030*/ 	.short	0x0000
        /*0032*/ 	.short	0x0000
        /*0034*/ 	.byte	0x00, 0xf5, 0x21, 0x00


	//----- nvinfo : EIATTR_SPARSE_MMA_MASK
	.align		4
.L_22:
        /*0038*/ 	.byte	0x03, 0x50
        /*003a*/ 	.short	0x0000


	//----- nvinfo : EIATTR_MAXREG_COUNT
	.align		4
        /*003c*/ 	.byte	0x03, 0x1b
        /*003e*/ 	.short	0x00ff


	//----- nvinfo : EIATTR_NUM_BARRIERS
	.align		4
        /*0040*/ 	.byte	0x02, 0x4c
        /*0042*/ 	.byte	0x01
	.zero		1


	//----- nvinfo : EIATTR_MERCURY_ISA_VERSION
	.align		4
        /*0044*/ 	.byte	0x03, 0x5f
        /*0046*/ 	.short	0x0101


	//----- nvinfo : EIATTR_VRC_CTA_INIT_COUNT
	.align		4
        /*0048*/ 	.byte	0x02, 0x4a
	.zero		1
	.zero		1


	//----- nvinfo : EIATTR_EXIT_INSTR_OFFSETS
	.align		4
        /*004c*/ 	.byte	0x04, 0x1c
        /*004e*/ 	.short	(.L_24 - .L_23)


	//   ....[0]....
.L_23:
        /*0050*/ 	.word	0x00009c10


	//   ....[1]....
        /*0054*/ 	.word	0x00009e40


	//----- nvinfo : EIATTR_CRS_STACK_SIZE
	.align		4
.L_24:
        /*0058*/ 	.byte	0x04, 0x1e
        /*005a*/ 	.short	(.L_26 - .L_25)
.L_25:
        /*005c*/ 	.word	0x00000000


	//----- nvinfo : EIATTR_CBANK_PARAM_SIZE
	.align		4
.L_26:
        /*0060*/ 	.byte	0x03, 0x19
        /*0062*/ 	.short	0x0010


	//----- nvinfo : EIATTR_PARAM_CBANK
	.align		4
        /*0064*/ 	.byte	0x04, 0x0a
        /*0066*/ 	.short	(.L_28 - .L_27)
	.align		4
.L_27:
        /*0068*/ 	.word	index@(.nv.constant0._Z8RunGamesP10TableStatsii)
        /*006c*/ 	.short	0x0380
        /*006e*/ 	.short	0x0010


	//----- nvinfo : EIATTR_SW_WAR
	.align		4
.L_28:
        /*0070*/ 	.byte	0x04, 0x36
        /*0072*/ 	.short	(.L_30 - .L_29)
.L_29:
        /*0074*/ 	.word	0x00000008
.L_30:


//--------------------- .nv.callgraph             --------------------------
	.section	.nv.callgraph,"",@"SHT_CUDA_CALLGRAPH"
	.align	4
	.sectionentsize	8
	.align		4
        /*0000*/ 	.word	0x00000000
	.align		4
        /*0004*/ 	.word	0xffffffff
	.align		4
        /*0008*/ 	.word	0x00000000
	.align		4
        /*000c*/ 	.word	0xfffffffe
	.align		4
        /*0010*/ 	.word	0x00000000
	.align		4
        /*0014*/ 	.word	0xfffffffd
	.align		4
        /*0018*/ 	.word	0x00000000
	.align		4
        /*001c*/ 	.word	0xfffffffc


//--------------------- .nv.constant4             --------------------------
	.section	.nv.constant4,"a",@progbits
	.align	8
	.align		8
.nv.constant4:
        /*0000*/ 	.dword	precalc_xorwow_matrix
	.align		8
        /*0008*/ 	.dword	precalc_xorwow_offset_matrix
	.align		8
        /*0010*/ 	.dword	mrg32k3aM1
	.align		8
        /*0018*/ 	.dword	mrg32k3aM2
	.align		8
        /*0020*/ 	.dword	mrg32k3aM1SubSeq
	.align		8
        /*0028*/ 	.dword	mrg32k3aM2SubSeq
	.align		8
        /*0030*/ 	.dword	mrg32k3aM1Seq
	.align		8
        /*0038*/ 	.dword	mrg32k3aM2Seq


//--------------------- .nv.constant3             --------------------------
	.section	.nv.constant3,"a",@progbits
	.align	8
.nv.constant3:
	.type		__cr_lgamma_table,@object
	.size		__cr_lgamma_table,(.L_8 - __cr_lgamma_table)
__cr_lgamma_table:
        /*0000*/ 	.byte	0x00, 0x00, 0x00, 0x00, 0x00, 0x00, 0x00, 0x00, 0x00, 0x00, 0x00, 0x00, 0x00, 0x00, 0x00, 0x00
        /*0010*/ 	.byte	0xef, 0x39, 0xfa, 0xfe, 0x42, 0x2e, 0xe6, 0x3f, 0x02, 0x20, 0x2a, 0xfa, 0x0b, 0xab, 0xfc, 0x3f
        /*0020*/ 	.byte	0xf9, 0x2c, 0x92, 0x7c, 0xa7, 0x6c, 0x09, 0x40, 0xc9, 0x79, 0x44, 0x3c, 0x64, 0x26, 0x13, 0x40
        /*0030*/ 	.byte	0xca, 0x01, 0xcf, 0x3a, 0x27, 0x51, 0x1a, 0x40, 0x30, 0xcc, 0x2d, 0xf3, 0xe1, 0x0c, 0x21, 0x40
        /*0040*/ 	.byte	0x0d, 0xb7, 0xfc, 0x82, 0x8e, 0x35, 0x25, 0x40
.L_8:


//--------------------- .text._Z8RunGamesP10TableStatsii --------------------------
	.section	.text._Z8RunGamesP10TableStatsii,"ax",@progbits
	.align	128
        .global         _Z8RunGamesP10TableStatsii
        .type           _Z8RunGamesP10TableStatsii,@function
        .size           _Z8RunGamesP10TableStatsii,(.L_x_103 - _Z8RunGamesP10TableStatsii)
        .other          _Z8RunGamesP10TableStatsii,@"STO_CUDA_ENTRY STV_DEFAULT"
_Z8RunGamesP10TableStatsii:
.text._Z8RunGamesP10TableStatsii:
[----:B------:R-:W0:Y:S08]  /*0000*/  LDC R1, c[0x0][0x37c] ;  /* 0x0000df00ff017b82 */ /* 0x000e300000000800 */
[----:B------:R-:W1:Y:S01]  /*0010*/  LDC R2, c[0x0][0x388] ;  /* 0x0000e200ff027b82 */ /* 0x000e620000000800 */
[----:B------:R-:W2:Y:S01]  /*0020*/  S2R R0, SR_TID.X ;  /* 0x0000000000007919 */ /* 0x000ea20000002100 */
[----:B------:R-:W-:Y:S01]  /*0030*/  IMAD.MOV.U32 R6, RZ, RZ, -0x266e14b1 ;  /* 0xd991eb4fff067424 */ /* 0x000fe200078e00ff */
[----:B------:R-:W3:Y:S01]  /*0040*/  LDCU.64 UR10, c[0x0][0x358] ;  /* 0x00006b00ff0a77ac */ /* 0x000ee20008000a00 */
[----:B0-----:R-:W-:Y:S01]  /*0050*/  VIADD R1, R1, 0xfffffec0 ;  /* 0xfffffec001017836 */ /* 0x001fe20000000000 */
[----:B------:R-:W-:Y:S03]  /*0060*/  BSSY.RECONVERGENT B0, `(.L_x_0) ;  /* 0x0000314000007945 */ /* 0x000fe60003800200 */
[----:B------:R-:W2:Y:S01]  /*0070*/  S2UR UR4, SR_CTAID.X ;  /* 0x00000000000479c3 */ /* 0x000ea20000002500 */
[----:B------:R-:W-:-:S07]  /*0080*/  R2UR UR14, R1 ;  /* 0x00000000010e72ca */ /* 0x000fce00000e0000 */
[----:B------:R-:W2:Y:S01]  /*0090*/  LDC R9, c[0x0][0x360] ;  /* 0x0000d800ff097b82 */ /* 0x000ea20000000800 */
[C---:B-1----:R-:W-:Y:S02]  /*00a0*/  ISETP.GT.AND P0, PT, R2.reuse, -0x1, PT ;  /* 0xffffffff0200780c */ /* 0x042fe40003f04270 */
[----:B------:R-:W-:Y:S02]  /*00b0*/  LOP3.LUT R2, R2, 0xaad26b49, RZ, 0x3c, !PT ;  /* 0xaad26b4902027812 */ /* 0x000fe400078e3cff */
[----:B------:R-:W-:-:S03]  /*00c0*/  SEL R6, R6, 0x8bf16996, P0 ;  /* 0x8bf1699606067807 */ /* 0x000fc60000000000 */
[----:B------:R-:W-:Y:S02]  /*00d0*/  IMAD R7, R2, 0x4182bed5, RZ ;  /* 0x4182bed502077824 */ /* 0x000fe400078e02ff */
[C---:B------:R-:W-:Y:S02]  /*00e0*/  VIADD R5, R6.reuse, 0x1f123bb5 ;  /* 0x1f123bb506057836 */ /* 0x040fe40000000000 */
[C---:B------:R-:W-:Y:S01]  /*00f0*/  VIADD R3, R7.reuse, 0x75bcd15 ;  /* 0x075bcd1507037836 */ /* 0x040fe20000000000 */
[C---:B------:R-:W-:Y:S02]  /*0100*/  IADD3 R2, PT, PT, R6.reuse, 0x64f0c9, R7 ;  /* 0x0064f0c906027810 */ /* 0x040fe40007ffe007 */
[C---:B------:R-:W-:Y:S01]  /*0110*/  LOP3.LUT R4, R7.reuse, 0x159a55e5, RZ, 0x3c, !PT ;  /* 0x159a55e507047812 */ /* 0x040fe200078e3cff */
[----:B------:R-:W-:Y:S01]  /*0120*/  VIADD R7, R7, 0x583f19 ;  /* 0x00583f1907077836 */ /* 0x000fe20000000000 */
[----:B------:R-:W-:Y:S01]  /*0130*/  LOP3.LUT R6, R6, 0x5491333, RZ, 0x3c, !PT ;  /* 0x0549133306067812 */ /* 0x000fe200078e3cff */
[----:B------:R0:W-:Y:S01]  /*0140*/  STL.64 [R1+0x108], R2 ;  /* 0x0001080201007387 */ /* 0x0001e20000100a00 */
[----:B--2---:R-:W-:-:S03]  /*0150*/  IMAD R9, R9, UR4, R0 ;  /* 0x0000000409097c24 */ /* 0x004fc6000f8e0200 */
[----:B------:R0:W-:Y:S02]  /*0160*/  STL.128 [R1+0x110], R4 ;  /* 0x0001100401007387 */ /* 0x0001e40000100c00 */
[----:B------:R-:W-:-:S13]  /*0170*/  ISETP.NE.AND P0, PT, R9, RZ, PT ;  /* 0x000000ff0900720c */ /* 0x000fda0003f05270 */
[----:B---3--:R-:W-:Y:S05]  /*0180*/  @!P0 BRA `(.L_x_1) ;  /* 0x0000003000048947 */ /* 0x008fea0003800000 */
[----:B------:R-:W-:Y:S01]  /*0190*/  SHF.R.S32.HI R8, RZ, 0x1f, R9 ;  /* 0x0000001fff087819 */ /* 0x000fe20000011409 */
[----:B------:R-:W-:Y:S02]  /*01a0*/  VIADD R10, R1, 0x108 ;  /* 0x00000108010a7836 */ /* 0x000fe40000000000 */
[----:B------:R-:W-:-:S07]  /*01b0*/  IMAD.MOV.U32 R11, RZ, RZ, RZ ;  /* 0x000000ffff0b7224 */ /* 0x000fce00078e00ff */
.L_x_10:
[----:B------:R-:W-:Y:S01]  /*01c0*/  LOP3.LUT R12, R9, 0x3, RZ, 0xc0, !PT ;  /* 0x00000003090c7812 */ /* 0x000fe200078ec0ff */
[----:B------:R-:W-:Y:S03]  /*01d0*/  BSSY.RECONVERGENT B1, `(.L_x_2) ;  /* 0x00002f6000017945 */ /* 0x000fe60003800200 */
[----:B------:R-:W-:-:S04]  /*01e0*/  ISETP.NE.U32.AND P0, PT, R12, RZ, PT ;  /* 0x000000ff0c00720c */ /* 0x000fc80003f05070 */
[----:B------:R-:W-:-:S13]  /*01f0*/  ISETP.NE.AND.EX P0, PT, RZ, RZ, PT, P0 ;  /* 0x000000ffff00720c */ /* 0x000fda0003f05300 */
[----:B-123--:R-:W-:Y:S05]  /*0200*/  @!P0 BRA `(.L_x_3) ;  /* 0x0000002c00c88947 */ /* 0x00efea0003800000 */
[----:B------:R-:W1:Y:S01]  /*0210*/  LDC.64 R24, c[0x4][RZ] ;  /* 0x01000000ff187b82 */ /* 0x000e620000000a00 */
[----:B------:R-:W-:Y:S01]  /*0220*/  IMAD.MOV.U32 R13, RZ, RZ, RZ ;  /* 0x000000ffff0d7224 */ /* 0x000fe200078e00ff */
[----:B0-----:R-:W-:Y:S01]  /*0230*/  CS2R R6, SRZ ;  /* 0x0000000000067805 */ /* 0x001fe2000001ff00 */
[----:B------:R-:W-:Y:S01]  /*0240*/  IMAD.MOV.U32 R3, RZ, RZ, RZ ;  /* 0x000000ffff037224 */ /* 0x000fe200078e00ff */
[----:B------:R-:W-:Y:S01]  /*0250*/  CS2R R4, SRZ ;  /* 0x0000000000047805 */ /* 0x000fe2000001ff00 */
[----:B-1----:R-:W-:-:S07]  /*0260*/  IMAD.WIDE.U32 R24, R11, 0xc80, R24 ;  /* 0x00000c800b187825 */ /* 0x002fce00078e0018 */
.L_x_5:
[----:B------:R-:W-:-:S06]  /*0270*/  IMAD R14, R13, 0x4, R10 ;  /* 0x000000040d0e7824 */ /* 0x000fcc00078e020a */
[----:B------:R-:W5:Y:S01]  /*0280*/  LDL R14, [R14+0x4] ;  /* 0x000004000e0e7983 */ /* 0x000f620000100800 */
[----:B------:R-:W-:Y:S01]  /*0290*/  IMAD.SHL.U32 R35, R13, 0x20, RZ ;  /* 0x000000200d237824 */ /* 0x000fe200078e00ff */
[----:B------:R-:W-:-:S03]  /*02a0*/  UMOV UR4, URZ ;  /* 0x000000ff00047c82 */ /* 0x000fc60008000000 */
[C---:B------:R-:W-:Y:S02]  /*02b0*/  VIADD R15, R35.reuse, 0x1 ;  /* 0x00000001230f7836 */ /* 0x040fe40000000000 */
[C---:B------:R-:W-:Y:S02]  /*02c0*/  VIADD R16, R35.reuse, 0x2 ;  /* 0x0000000223107836 */ /* 0x040fe40000000000 */
[C---:B------:R-:W-:Y:S02]  /*02d0*/  VIADD R17, R35.reuse, 0x3 ;  /* 0x0000000323117836 */ /* 0x040fe40000000000 */
[C---:B------:R-:W-:Y:S02]  /*02e0*/  VIADD R18, R35.reuse, 0x4 ;  /* 0x0000000423127836 */ /* 0x040fe40000000000 */
[C---:B------:R-:W-:Y:S02]  /*02f0*/  VIADD R19, R35.reuse, 0x5 ;  /* 0x0000000523137836 */ /* 0x040fe40000000000 */
[----:B------:R-:W-:-:S02]  /*0300*/  VIADD R20, R35, 0x6 ;  /* 0x0000000623147836 */ /* 0x000fc40000000000 */
        /* <DEDUP_REMOVED lines=8> */
[----:B------:R-:W-:-:S07]  /*0390*/  VIADD R35, R35, 0xf ;  /* 0x0000000f23237836 */ /* 0x000fce0000000000 */
.L_x_4:
[----:B-----5:R-:W-:-:S04]  /*03a0*/  SHF.R.U32.HI R36, RZ, UR4, R14 ;  /* 0x00000004ff247c19 */ /* 0x020fc8000801160e */
[----:B------:R-:W-:-:S04]  /*03b0*/  LOP3.LUT R26, R36, 0x1, RZ, 0xc0, !PT ;  /* 0x00000001241a7812 */ /* 0x000fc800078ec0ff */
[----:B------:R-:W-:-:S04]  /*03c0*/  ISETP.NE.U32.AND P0, PT, R26, 0x1, PT ;  /* 0x000000011a00780c */ /* 0x000fc80003f05070 */
[----:B------:R-:W-:-:S09]  /*03d0*/  R2P PR, R36, 0x7e ;  /* 0x0000007e24007804 */ /* 0x000fd20000000000 */
[----:B------:R-:W-:-:S04]  /*03e0*/  @!P0 LEA R26, R13, UR4, 0x5 ;  /* 0x000000040d1a8c11 */ /* 0x000fc8000f8e28ff */
[----:B------:R-:W-:Y:S02]  /*03f0*/  @P1 VIADD R27, R15, UR4 ;  /* 0x000000040f1b1c36 */ /* 0x000fe40008000000 */
[----:B------:R-:W-:Y:S02]  /*0400*/  @!P0 IMAD R29, R26, 0x5, RZ ;  /* 0x000000051a1d8824 */ /* 0x000fe400078e02ff */
[----:B------:R-:W-:Y:S02]  /*0410*/  @P1 IMAD R27, R27, 0x5, RZ ;  /* 0x000000051b1b1824 */ /* 0x000fe400078e02ff */
[----:B------:R-:W-:-:S04]  /*0420*/  @!P0 IMAD.WIDE.U32 R28, R29, 0x4, R24 ;  /* 0x000000041d1c8825 */ /* 0x000fc800078e0018 */
[----:B------:R-:W-:Y:S01]  /*0430*/  @P1 IMAD.WIDE.U32 R26, R27, 0x4, R24 ;  /* 0x000000041b1a1825 */ /* 0x000fe200078e0018 */
[----:B------:R-:W2:Y:S04]  /*0440*/  @!P0 LDG.E R42, desc[UR10][R28.64] ;  /* 0x0000000a1c2a8981 */ /* 0x000ea8000c1e1900 */
[----:B------:R-:W3:Y:S04]  /*0450*/  @P1 LDG.E R38, desc[UR10][R26.64] ;  /* 0x0000000a1a261981 */ /* 0x000ee8000c1e1900 */
[----:B------:R-:W4:Y:S04]  /*0460*/  @!P0 LDG.E R39, desc[UR10][R28.64+0x4] ;  /* 0x0000040a1c278981 */ /* 0x000f28000c1e1900 */
[----:B------:R-:W4:Y:S04]  /*0470*/  @!P0 LDG.E R40, desc[UR10][R28.64+0x8] ;  /* 0x0000080a1c288981 */ /* 0x000f28000c1e1900 */
[----:B------:R-:W4:Y:S04]  /*0480*/  @!P0 LDG.E R37, desc[UR10][R28.64+0xc] ;  /* 0x00000c0a1c258981 */ /* 0x000f28000c1e1900 */
[----:B------:R-:W4:Y:S04]  /*0490*/  @!P0 LDG.E R45, desc[UR10][R28.64+0x10] ;  /* 0x0000100a1c2d8981 */ /* 0x000f28000c1e1900 */
[----:B------:R-:W4:Y:S04]  /*04a0*/  @P1 LDG.E R41, desc[UR10][R26.64+0xc] ;  /* 0x00000c0a1a291981 */ /* 0x000f28000c1e1900 */
[----:B------:R-:W4:Y:S04]  /*04b0*/  @P1 LDG.E R43, desc[UR10][R26.64+0x10] ;  /* 0x0000100a1a2b1981 */ /* 0x000f28000c1e1900 */
[----:B------:R-:W4:Y:S01]  /*04c0*/  @P1 LDG.E R28, desc[UR10][R26.64+0x4] ;  /* 0x0000040a1a1c1981 */ /* 0x000f22000c1e1900 */
[----:B--2---:R-:W-:-:S03]  /*04d0*/  @!P0 LOP3.LUT R3, R3, R42, RZ, 0x3c, !PT ;  /* 0x0000002a03038212 */ /* 0x004fc600078e3cff */
[----:B------:R0:W2:Y:S01]  /*04e0*/  @P1 LDG.E R42, desc[UR10][R26.64+0x8] ;  /* 0x0000080a1a2a1981 */ /* 0x0000a2000c1e1900 */
[----:B---3--:R-:W-:Y:S01]  /*04f0*/  @P1 LOP3.LUT R3, R3, R38, RZ, 0x3c, !PT ;  /* 0x0000002603031212 */ /* 0x008fe200078e3cff */
[----:B------:R-:W-:-:S04]  /*0500*/  @P2 VIADD R38, R16, UR4 ;  /* 0x0000000410262c36 */ /* 0x000fc80008000000 */
[----:B------:R-:W-:Y:S02]  /*0510*/  @P2 IMAD R38, R38, 0x5, RZ ;  /* 0x0000000526262824 */ /* 0x000fe400078e02ff */
[----:B0-----:R-:W-:Y:S01]  /*0520*/  @P3 VIADD R26, R17, UR4 ;  /* 0x00000004111a3c36 */ /* 0x001fe20008000000 */
[----:B----4-:R-:W-:Y:S01]  /*0530*/  @!P0 LOP3.LUT R4, R4, R39, RZ, 0x3c, !PT ;  /* 0x0000002704048212 */ /* 0x010fe200078e3cff */
[----:B------:R-:W-:-:S04]  /*0540*/  @P2 IMAD.WIDE.U32 R38, R38, 0x4, R24 ;  /* 0x0000000426262825 */ /* 0x000fc800078e0018 */
[----:B------:R-:W-:Y:S01]  /*0550*/  @P3 IMAD R27, R26, 0x5, RZ ;  /* 0x000000051a1b3824 */ /* 0x000fe200078e02ff */
[----:B------:R-:W3:Y:S03]  /*0560*/  @P2 LDG.E R44, desc[UR10][R38.64] ;  /* 0x0000000a262c2981 */ /* 0x000ee6000c1e1900 */
[----:B------:R-:W-:Y:S01]  /*0570*/  @P3 IMAD.WIDE.U32 R26, R27, 0x4, R24 ;  /* 0x000000041b1a3825 */ /* 0x000fe200078e0018 */
[----:B------:R-:W4:Y:S01]  /*0580*/  @P2 LDG.E R29, desc[UR10][R38.64+0x4] ;  /* 0x0000040a261d2981 */ /* 0x000f22000c1e1900 */
[----:B------:R-:W-:-:S03]  /*0590*/  @P1 LOP3.LUT R4, R4, R28, RZ, 0x3c, !PT ;  /* 0x0000001c04041212 */ /* 0x000fc600078e3cff */
[----:B------:R-:W2:Y:S01]  /*05a0*/  @P3 LDG.E R28, desc[UR10][R26.64] ;  /* 0x0000000a1a1c3981 */ /* 0x000ea2000c1e1900 */
[----:B------:R-:W-:-:S04]  /*05b0*/  @!P0 LOP3.LUT R7, R7, R45, RZ, 0x3c, !PT ;  /* 0x0000002d07078212 */ /* 0x000fc800078e3cff */
[----:B------:R-:W-:Y:S02]  /*05c0*/  @P1 LOP3.LUT R7, R7, R43, RZ, 0x3c, !PT ;  /* 0x0000002b07071212 */ /* 0x000fe400078e3cff */
[----:B------:R-:W-:Y:S02]  /*05d0*/  @!P0 LOP3.LUT R5, R5, R40, RZ, 0x3c, !PT ;  /* 0x0000002805058212 */ /* 0x000fe400078e3cff */
[----:B------:R-:W-:Y:S01]  /*05e0*/  @!P0 LOP3.LUT R6, R6, R37, RZ, 0x3c, !PT ;  /* 0x0000002506068212 */ /* 0x000fe200078e3cff */
[----:B------:R-:W2:Y:S04]  /*05f0*/  @P2 LDG.E R40, desc[UR10][R38.64+0x8] ;  /* 0x0000080a26282981 */ /* 0x000ea8000c1e1900 */
[----:B------:R-:W2:Y:S01]  /*0600*/  @P2 LDG.E R37, desc[UR10][R38.64+0xc] ;  /* 0x00000c0a26252981 */ /* 0x000ea2000c1e1900 */
[----:B------:R-:W-:-:S03]  /*0610*/  @P1 LOP3.LUT R6, R6, R41, RZ, 0x3c, !PT ;  /* 0x0000002906061212 */ /* 0x000fc600078e3cff */
[----:B------:R-:W2:Y:S01]  /*0620*/  @P3 LDG.E R41, desc[UR10][R26.64+0x4] ;  /* 0x0000040a1a293981 */ /* 0x000ea2000c1e1900 */
[----:B---3--:R-:W-:-:S03]  /*0630*/  @P2 LOP3.LUT R3, R3, R44, RZ, 0x3c, !PT ;  /* 0x0000002c03032212 */ /* 0x008fc600078e3cff */
[----:B------:R-:W3:Y:S01]  /*0640*/  @P2 LDG.E R44, desc[UR10][R38.64+0x10] ;  /* 0x0000100a262c2981 */ /* 0x000ee2000c1e1900 */
[----:B----4-:R-:W-:Y:S02]  /*0650*/  @P2 LOP3.LUT R4, R4, R29, RZ, 0x3c, !PT ;  /* 0x0000001d04042212 */ /* 0x010fe400078e3cff */
[----:B--2---:R-:W-:Y:S02]  /*0660*/  @P1 LOP3.LUT R5, R5, R42, RZ, 0x3c, !PT ;  /* 0x0000002a05051212 */ /* 0x004fe400078e3cff */
[----:B------:R-:W2:Y:S04]  /*0670*/  @P3 LDG.E R42, desc[UR10][R26.64+0x10] ;  /* 0x0000100a1a2a3981 */ /* 0x000ea8000c1e1900 */
[----:B------:R-:W4:Y:S01]  /*0680*/  @P3 LDG.E R38, desc[UR10][R26.64+0x8] ;  /* 0x0000080a1a263981 */ /* 0x000f22000c1e1900 */
[----:B------:R-:W-:Y:S01]  /*0690*/  @P3 LOP3.LUT R3, R3, R28, RZ, 0x3c, !PT ;  /* 0x0000001c03033212 */ /* 0x000fe200078e3cff */
[----:B------:R-:W-:-:S02]  /*06a0*/  @P4 VIADD R28, R18, UR4 ;  /* 0x00000004121c4c36 */ /* 0x000fc40008000000 */
[----:B------:R0:W4:Y:S02]  /*06b0*/  @P3 LDG.E R39, desc[UR10][R26.64+0xc] ;  /* 0x00000c0a1a273981 */ /* 0x000124000c1e1900 */
[----:B------:R-:W-:-:S04]  /*06c0*/  @P4 IMAD R43, R28, 0x5, RZ ;  /* 0x000000051c2b4824 */ /* 0x000fc800078e02ff */
[----:B------:R-:W-:-:S05]  /*06d0*/  @P4 IMAD.WIDE.U32 R28, R43, 0x4, R24 ;  /* 0x000000042b1c4825 */ /* 0x000fca00078e0018 */
[----:B------:R-:W4:Y:S01]  /*06e0*/  @P4 LDG.E R43, desc[UR10][R28.64] ;  /* 0x0000000a1c2b4981 */ /* 0x000f22000c1e1900 */
[----:B0-----:R-:W-:Y:S01]  /*06f0*/  @P5 VIADD R26, R19, UR4 ;  /* 0x00000004131a5c36 */ /* 0x001fe20008000000 */
[----:B------:R-:W-:Y:S02]  /*0700*/  @P2 LOP3.LUT R5, R5, R40, RZ, 0x3c, !PT ;  /* 0x0000002805052212 */ /* 0x000fe400078e3cff */
[----:B------:R-:W-:Y:S01]  /*0710*/  @P2 LOP3.LUT R6, R6, R37, RZ, 0x3c, !PT ;  /* 0x0000002506062212 */ /* 0x000fe200078e3cff */
[----:B------:R-:W-:Y:S01]  /*0720*/  @P5 IMAD R27, R26, 0x5, RZ ;  /* 0x000000051a1b5824 */ /* 0x000fe200078e02ff */
[----:B------:R-:W4:Y:S03]  /*0730*/  @P4 LDG.E R45, desc[UR10][R28.64+0x4] ;  /* 0x0000040a1c2d4981 */ /* 0x000f26000c1e1900 */
[----:B------:R-:W-:Y:S01]  /*0740*/  @P5 IMAD.WIDE.U32 R26, R27, 0x4, R24 ;  /* 0x000000041b1a5825 */ /* 0x000fe200078e0018 */
[----:B------:R-:W4:Y:S04]  /*0750*/  @P4 LDG.E R40, desc[UR10][R28.64+0x8] ;  /* 0x0000080a1c284981 */ /* 0x000f28000c1e1900 */
[----:B------:R-:W4:Y:S01]  /*0760*/  @P4 LDG.E R37, desc[UR10][R28.64+0xc] ;  /* 0x00000c0a1c254981 */ /* 0x000f22000c1e1900 */
[----:B------:R-:W-:-:S03]  /*0770*/  @P3 LOP3.LUT R4, R4, R41, RZ, 0x3c, !PT ;  /* 0x0000002904043212 */ /* 0x000fc600078e3cff */
[----:B------:R-:W4:Y:S01]  /*0780*/  @P5 LDG.E R41, desc[UR10][R26.64+0x4] ;  /* 0x0000040a1a295981 */ /* 0x000f22000c1e1900 */
[----:B---3--:R-:W-:-:S03]  /*0790*/  @P2 LOP3.LUT R7, R7, R44, RZ, 0x3c, !PT ;  /* 0x0000002c07072212 */ /* 0x008fc600078e3cff */
[----:B------:R-:W3:Y:S01]  /*07a0*/  @P5 LDG.E R44, desc[UR10][R26.64] ;  /* 0x0000000a1a2c5981 */ /* 0x000ee2000c1e1900 */
[----:B--2---:R-:W-:Y:S02]  /*07b0*/  @P3 LOP3.LUT R7, R7, R42, RZ, 0x3c, !PT ;  /* 0x0000002a07073212 */ /* 0x004fe400078e3cff */
[----:B----4-:R-:W-:Y:S02]  /*07c0*/  @P4 LOP3.LUT R3, R3, R43, RZ, 0x3c, !PT ;  /* 0x0000002b03034212 */ /* 0x010fe400078e3cff */
[----:B------:R0:W2:Y:S02]  /*07d0*/  @P4 LDG.E R43, desc[UR10][R28.64+0x10] ;  /* 0x0000100a1c2b4981 */ /* 0x0000a4000c1e1900 */
[----:B0-----:R-:W-:-:S04]  /*07e0*/  @P6 VIADD R28, R20, UR4 ;  /* 0x00000004141c6c36 */ /* 0x001fc80008000000 */
[----:B------:R-:W-:-:S04]  /*07f0*/  @P6 IMAD R29, R28, 0x5, RZ ;  /* 0x000000051c1d6824 */ /* 0x000fc800078e02ff */
[----:B------:R-:W-:Y:S01]  /*0800*/  @P6 IMAD.WIDE.U32 R28, R29, 0x4, R24 ;  /* 0x000000041d1c6825 */ /* 0x000fe200078e0018 */
[----:B------:R-:W-:Y:S02]  /*0810*/  @P3 LOP3.LUT R5, R5, R38, RZ, 0x3c, !PT ;  /* 0x0000002605053212 */ /* 0x000fe400078e3cff */
[----:B------:R-:W-:Y:S01]  /*0820*/  @P3 LOP3.LUT R6, R6, R39, RZ, 0x3c, !PT ;  /* 0x0000002706063212 */ /* 0x000fe200078e3cff */
[----:B------:R-:W4:Y:S04]  /*0830*/  @P5 LDG.E R38, desc[UR10][R26.64+0x8] ;  /* 0x0000080a1a265981 */ /* 0x000f28000c1e1900 */
[----:B------:R-:W2:Y:S04]  /*0840*/  @P6 LDG.E R42, desc[UR10][R28.64] ;  /* 0x0000000a1c2a6981 */ /* 0x000ea8000c1e1900 */
[----:B------:R-:W2:Y:S01]  /*0850*/  @P5 LDG.E R39, desc[UR10][R26.64+0xc] ;  /* 0x00000c0a1a275981 */ /* 0x000ea2000c1e1900 */
[----:B------:R-:W-:-:S02]  /*0860*/  LOP3.LUT P0, RZ, R36, 0x80, RZ, 0xc0, !PT ;  /* 0x0000008024ff7812 */ /* 0x000fc4000780c0ff */
[----:B------:R-:W-:Y:S02]  /*0870*/  @P4 LOP3.LUT R4, R4, R45, RZ, 0x3c, !PT ;  /* 0x0000002d04044212 */ /* 0x000fe400078e3cff */
[----:B------:R-:W-:Y:S01]  /*0880*/  @P4 LOP3.LUT R5, R5, R40, RZ, 0x3c, !PT ;  /* 0x0000002805054212 */ /* 0x000fe200078e3cff */
[----:B------:R-:W2:Y:S01]  /*0890*/  @P6 LDG.E R45, desc[UR10][R28.64+0xc] ;  /* 0x00000c0a1c2d6981 */ /* 0x000ea2000c1e1900 */
[----:B------:R-:W-:-:S03]  /*08a0*/  @P4 LOP3.LUT R6, R6, R37, RZ, 0x3c, !PT ;  /* 0x0000002506064212 */ /* 0x000fc600078e3cff */
[----:B------:R-:W2:Y:S01]  /*08b0*/  @P6 LDG.E R37, desc[UR10][R28.64+0x4] ;  /* 0x0000040a1c256981 */ /* 0x000ea2000c1e1900 */
[----:B------:R-:W-:-:S03]  /*08c0*/  @P5 LOP3.LUT R4, R4, R41, RZ, 0x3c, !PT ;  /* 0x0000002904045212 */ /* 0x000fc600078e3cff */
[----:B------:R-:W2:Y:S01]  /*08d0*/  @P6 LDG.E R40, desc[UR10][R28.64+0x8] ;  /* 0x0000080a1c286981 */ /* 0x000ea2000c1e1900 */
[----:B---3--:R-:W-:-:S03]  /*08e0*/  @P5 LOP3.LUT R3, R3, R44, RZ, 0x3c, !PT ;  /* 0x0000002c03035212 */ /* 0x008fc600078e3cff */
[----:B------:R0:W3:Y:S02]  /*08f0*/  @P5 LDG.E R44, desc[UR10][R26.64+0x10] ;  /* 0x0000100a1a2c5981 */ /* 0x0000e4000c1e1900 */
[----:B0-----:R-:W-:-:S04]  /*0900*/  @P0 VIADD R26, R21, UR4 ;  /* 0x00000004151a0c36 */ /* 0x001fc80008000000 */
[----:B------:R-:W-:-:S04]  /*0910*/  @P0 IMAD R27, R26, 0x5, RZ ;  /* 0x000000051a1b0824 */ /* 0x000fc800078e02ff */
[----:B------:R-:W-:-:S05]  /*0920*/  @P0 IMAD.WIDE.U32 R26, R27, 0x4, R24 ;  /* 0x000000041b1a0825 */ /* 0x000fca00078e0018 */
[----:B------:R-:W3:Y:S01]  /*0930*/  @P0 LDG.E R41, desc[UR10][R26.64] ;  /* 0x0000000a1a290981 */ /* 0x000ee2000c1e1900 */
[----:B----4-:R-:W-:-:S03]  /*0940*/  @P5 LOP3.LUT R5, R5, R38, RZ, 0x3c, !PT ;  /* 0x0000002605055212 */ /* 0x010fc600078e3cff */
[----:B------:R-:W4:Y:S01]  /*0950*/  @P0 LDG.E R38, desc[UR10][R26.64+0x10] ;  /* 0x0000100a1a260981 */ /* 0x000f22000c1e1900 */
[----:B--2---:R-:W-:-:S03]  /*0960*/  @P6 LOP3.LUT R3, R3, R42, RZ, 0x3c, !PT ;  /* 0x0000002a03036212 */ /* 0x004fc600078e3cff */
[----:B------:R-:W2:Y:S01]  /*0970*/  @P6 LDG.E R42, desc[UR10][R28.64+0x10] ;  /* 0x0000100a1c2a6981 */ /* 0x000ea2000c1e1900 */
[----:B------:R-:W-:-:S03]  /*0980*/  @P5 LOP3.LUT R6, R6, R39, RZ, 0x3c, !PT ;  /* 0x0000002706065212 */ /* 0x000fc600078e3cff */
[----:B------:R-:W4:Y:S04]  /*0990*/  @P0 LDG.E R39, desc[UR10][R26.64+0x4] ;  /* 0x0000040a1a270981 */ /* 0x000f28000c1e1900 */
[----:B------:R-:W4:Y:S04]  /*09a0*/  @P0 LDG.E R28, desc[UR10][R26.64+0x8] ;  /* 0x0000080a1a1c0981 */ /* 0x000f28000c1e1900 */
[----:B------:R-:W4:Y:S01]  /*09b0*/  @P0 LDG.E R29, desc[UR10][R26.64+0xc] ;  /* 0x00000c0a1a1d0981 */ /* 0x000f22000c1e1900 */
[----:B------:R-:W-:Y:S02]  /*09c0*/  @P4 LOP3.LUT R7, R7, R43, RZ, 0x3c, !PT ;  /* 0x0000002b07074212 */ /* 0x000fe400078e3cff */
[----:B------:R-:W-:-:S02]  /*09d0*/  @P6 LOP3.LUT R4, R4, R37, RZ, 0x3c, !PT ;  /* 0x0000002504046212 */ /* 0x000fc400078e3cff */
[----:B------:R-:W-:Y:S02]  /*09e0*/  @P6 LOP3.LUT R5, R5, R40, RZ, 0x3c, !PT ;  /* 0x0000002805056212 */ /* 0x000fe400078e3cff */
[----:B------:R-:W-:Y:S02]  /*09f0*/  @P6 LOP3.LUT R6, R6, R45, RZ, 0x3c, !PT ;  /* 0x0000002d06066212 */ /* 0x000fe400078e3cff */
[----:B---3--:R-:W-:Y:S02]  /*0a00*/  @P5 LOP3.LUT R7, R7, R44, RZ, 0x3c, !PT ;  /* 0x0000002c07075212 */ /* 0x008fe400078e3cff */
[----:B------:R-:W-:Y:S02]  /*0a10*/  @P0 LOP3.LUT R3, R3, R41, RZ, 0x3c, !PT ;  /* 0x0000002903030212 */ /* 0x000fe400078e3cff */
[----:B--2---:R-:W-:Y:S02]  /*0a20*/  @P6 LOP3.LUT R7, R7, R42, RZ, 0x3c, !PT ;  /* 0x0000002a07076212 */ /* 0x004fe400078e3cff */
[----:B----4-:R-:W-:-:S02]  /*0a30*/  @P0 LOP3.LUT R4, R4, R39, RZ, 0x3c, !PT ;  /* 0x0000002704040212 */ /* 0x010fc400078e3cff */
[----:B------:R-:W-:Y:S02]  /*0a40*/  @P0 LOP3.LUT R7, R7, R38, RZ, 0x3c, !PT ;  /* 0x0000002607070212 */ /* 0x000fe400078e3cff */
[----:B------:R-:W-:Y:S02]  /*0a50*/  @P0 LOP3.LUT R5, R5, R28, RZ, 0x3c, !PT ;  /* 0x0000001c05050212 */ /* 0x000fe400078e3cff */
[----:B------:R-:W-:Y:S02]  /*0a60*/  @P0 LOP3.LUT R6, R6, R29, RZ, 0x3c, !PT ;  /* 0x0000001d06060212 */ /* 0x000fe400078e3cff */
[----:B------:R-:W-:-:S13]  /*0a70*/  R2P PR, R36.B1, 0x7f ;  /* 0x0000007f24007804 */ /* 0x000fda0000001000 */
[----:B------:R-:W-:-:S04]  /*0a80*/  @P0 VIADD R26, R22, UR4 ;  /* 0x00000004161a0c36 */ /* 0x000fc80008000000 */
[----:B------:R-:W-:-:S04]  /*0a90*/  @P0 IMAD R27, R26, 0x5, RZ ;  /* 0x000000051a1b0824 */ /* 0x000fc800078e02ff */
[----:B------:R-:W-:-:S05]  /*0aa0*/  @P0 IMAD.WIDE.U32 R26, R27, 0x4, R24 ;  /* 0x000000041b1a0825 */ /* 0x000fca00078e0018 */
[----:B------:R-:W2:Y:S01]  /*0ab0*/  @P0 LDG.E R28, desc[UR10][R26.64] ;  /* 0x0000000a1a1c0981 */ /* 0x000ea2000c1e1900 */
[----:B------:R-:W-:Y:S02]  /*0ac0*/  @P1 VIADD R29, R23, UR4 ;  /* 0x00000004171d1c36 */ /* 0x000fe40008000000 */
[----:B------:R-:W-:Y:S01]  /*0ad0*/  @P2 VIADD R40, R30, UR4 ;  /* 0x000000041e282c36 */ /* 0x000fe20008000000 */
[----:B------:R-:W3:Y:S01]  /*0ae0*/  @P0 LDG.E R37, desc[UR10][R26.64+0x4] ;  /* 0x0000040a1a250981 */ /* 0x000ee2000c1e1900 */
[----:B------:R-:W-:-:S03]  /*0af0*/  @P1 IMAD R29, R29, 0x5, RZ ;  /* 0x000000051d1d1824 */ /* 0x000fc600078e02ff */
[----:B------:R-:W4:Y:S01]  /*0b00*/  @P0 LDG.E R38, desc[UR10][R26.64+0x8] ;  /* 0x0000080a1a260981 */ /* 0x000f22000c1e1900 */
[----:B------:R-:W-:-:S03]  /*0b10*/  @P1 IMAD.WIDE.U32 R42, R29, 0x4, R24 ;  /* 0x000000041d2a1825 */ /* 0x000fc600078e0018 */
[----:B------:R-:W4:Y:S01]  /*0b20*/  @P0 LDG.E R39, desc[UR10][R26.64+0xc] ;  /* 0x00000c0a1a270981 */ /* 0x000f22000c1e1900 */
[----:B------:R-:W-:-:S03]  /*0b30*/  @P2 IMAD R29, R40, 0x5, RZ ;  /* 0x00000005281d2824 */ /* 0x000fc600078e02ff */
[----:B------:R-:W4:Y:S04]  /*0b40*/  @P1 LDG.E R40, desc[UR10][R42.64] ;  /* 0x0000000a2a281981 */ /* 0x000f28000c1e1900 */
[----:B------:R0:W4:Y:S04]  /*0b50*/  @P0 LDG.E R44, desc[UR10][R26.64+0x10] ;  /* 0x0000100a1a2c0981 */ /* 0x000128000c1e1900 */
[----:B------:R-:W4:Y:S01]  /*0b60*/  @P1 LDG.E R41, desc[UR10][R42.64+0xc] ;  /* 0x00000c0a2a291981 */ /* 0x000f22000c1e1900 */
[----:B--2---:R-:W-:Y:S01]  /*0b70*/  @P0 LOP3.LUT R3, R3, R28, RZ, 0x3c, !PT ;  /* 0x0000001c03030212 */ /* 0x004fe200078e3cff */
[----:B------:R-:W-:-:S05]  /*0b80*/  @P2 IMAD.WIDE.U32 R28, R29, 0x4, R24 ;  /* 0x000000041d1c2825 */ /* 0x000fca00078e0018 */
[----:B------:R-:W2:Y:S01]  /*0b90*/  @P2 LDG.E R26, desc[UR10][R28.64] ;  /* 0x0000000a1c1a2981 */ /* 0x000ea2000c1e1900 */
[----:B---3--:R-:W-:Y:S02]  /*0ba0*/  @P0 LOP3.LUT R4, R4, R37, RZ, 0x3c, !PT ;  /* 0x0000002504040212 */ /* 0x008fe400078e3cff */
[----:B----4-:R-:W-:Y:S01]  /*0bb0*/  @P0 LOP3.LUT R5, R5, R38, RZ, 0x3c, !PT ;  /* 0x0000002605050212 */ /* 0x010fe200078e3cff */
[----:B------:R-:W3:Y:S01]  /*0bc0*/  @P1 LDG.E R37, desc[UR10][R42.64+0x4] ;  /* 0x0000040a2a251981 */ /* 0x000ee2000c1e1900 */
[----:B0-----:R-:W-:-:S03]  /*0bd0*/  @P3 VIADD R27, R31, UR4 ;  /* 0x000000041f1b3c36 */ /* 0x001fc60008000000 */
[----:B------:R-:W4:Y:S01]  /*0be0*/  @P1 LDG.E R38, desc[UR10][R42.64+0x8] ;  /* 0x0000080a2a261981 */ /* 0x000f22000c1e1900 */
[----:B------:R-:W-:Y:S01]  /*0bf0*/  @P3 IMAD R27, R27, 0x5, RZ ;  /* 0x000000051b1b3824 */ /* 0x000fe200078e02ff */
[----:B------:R-:W-:Y:S02]  /*0c00*/  @P1 LOP3.LUT R3, R3, R40, RZ, 0x3c, !PT ;  /* 0x0000002803031212 */ /* 0x000fe400078e3cff */
[----:B------:R-:W-:Y:S01]  /*0c10*/  @P0 LOP3.LUT R6, R6, R39, RZ, 0x3c, !PT ;  /* 0x0000002706060212 */ /* 0x000fe200078e3cff */
[----:B------:R-:W3:Y:S01]  /*0c20*/  @P2 LDG.E R45, desc[UR10][R28.64+0xc] ;  /* 0x00000c0a1c2d2981 */ /* 0x000ee2000c1e1900 */
[----:B------:R-:W-:-:S03]  /*0c30*/  @P0 LOP3.LUT R7, R7, R44, RZ, 0x3c, !PT ;  /* 0x0000002c07070212 */ /* 0x000fc600078e3cff */
[----:B------:R-:W3:Y:S01]  /*0c40*/  @P1 LDG.E R42, desc[UR10][R42.64+0x10] ;  /* 0x0000100a2a2a1981 */ /* 0x000ee2000c1e1900 */
[----:B------:R-:W-:-:S03]  /*0c50*/  LOP3.LUT P0, RZ, R36, 0x8000, RZ, 0xc0, !PT ;  /* 0x0000800024ff7812 */ /* 0x000fc6000780c0ff */
[----:B------:R-:W3:Y:S04]  /*0c60*/  @P2 LDG.E R39, desc[UR10][R28.64+0x4] ;  /* 0x0000040a1c272981 */ /* 0x000ee8000c1e1900 */
[----:B------:R-:W3:Y:S04]  /*0c70*/  @P2 LDG.E R36, desc[UR10][R28.64+0x8] ;  /* 0x0000080a1c242981 */ /* 0x000ee8000c1e1900 */
[----:B------:R0:W3:Y:S01]  /*0c80*/  @P2 LDG.E R44, desc[UR10][R28.64+0x10] ;  /* 0x0000100a1c2c2981 */ /* 0x0000e2000c1e1900 */
[----:B--2---:R-:W-:Y:S01]  /*0c90*/  @P2 LOP3.LUT R3, R3, R26, RZ, 0x3c, !PT ;  /* 0x0000001a03032212 */ /* 0x004fe200078e3cff */
[----:B------:R-:W-:-:S05]  /*0ca0*/  @P3 IMAD.WIDE.U32 R26, R27, 0x4, R24 ;  /* 0x000000041b1a3825 */ /* 0x000fca00078e0018 */
[----:B------:R-:W2:Y:S01]  /*0cb0*/  @P3 LDG.E R40, desc[UR10][R26.64] ;  /* 0x0000000a1a283981 */ /* 0x000ea2000c1e1900 */
[----:B0-----:R-:W-:Y:S01]  /*0cc0*/  @P4 VIADD R28, R32, UR4 ;  /* 0x00000004201c4c36 */ /* 0x001fe20008000000 */
[----:B----4-:R-:W-:Y:S02]  /*0cd0*/  @P1 LOP3.LUT R5, R5, R38, RZ, 0x3c, !PT ;  /* 0x0000002605051212 */ /* 0x010fe400078e3cff */
[----:B------:R-:W4:Y:S01]  /*0ce0*/  @P3 LDG.E R38, desc[UR10][R26.64+0x8] ;  /* 0x0000080a1a263981 */ /* 0x000f22000c1e1900 */
[----:B------:R-:W-:Y:S01]  /*0cf0*/  @P4 IMAD R29, R28, 0x5, RZ ;  /* 0x000000051c1d4824 */ /* 0x000fe200078e02ff */
[----:B---3--:R-:W-:Y:S02]  /*0d00*/  @P1 LOP3.LUT R4, R4, R37, RZ, 0x3c, !PT ;  /* 0x0000002504041212 */ /* 0x008fe400078e3cff */
[----:B------:R-:W3:Y:S01]  /*0d10*/  @P3 LDG.E R43, desc[UR10][R26.64+0x4] ;  /* 0x0000040a1a2b3981 */ /* 0x000ee2000c1e1900 */
[----:B------:R-:W-:Y:S01]  /*0d20*/  @P4 IMAD.WIDE.U32 R28, R29, 0x4, R24 ;  /* 0x000000041d1c4825 */ /* 0x000fe200078e0018 */
[----:B------:R-:W-:-:S02]  /*0d30*/  @P1 LOP3.LUT R7, R7, R42, RZ, 0x3c, !PT ;  /* 0x0000002a07071212 */ /* 0x000fc400078e3cff */
[----:B------:R-:W3:Y:S04]  /*0d40*/  @P3 LDG.E R37, desc[UR10][R26.64+0xc] ;  /* 0x00000c0a1a253981 */ /* 0x000ee8000c1e1900 */
[----:B------:R-:W4:Y:S01]  /*0d50*/  @P4 LDG.E R42, desc[UR10][R28.64] ;  /* 0x0000000a1c2a4981 */ /* 0x000f22000c1e1900 */
[----:B--2---:R-:W-:-:S03]  /*0d60*/  @P3 LOP3.LUT R3, R3, R40, RZ, 0x3c, !PT ;  /* 0x0000002803033212 */ /* 0x004fc600078e3cff */
[----:B------:R0:W2:Y:S01]  /*0d70*/  @P3 LDG.E R40, desc[UR10][R26.64+0x10] ;  /* 0x0000100a1a283981 */ /* 0x0000a2000c1e1900 */
[----:B------:R-:W-:Y:S02]  /*0d80*/  @P1 LOP3.LUT R6, R6, R41, RZ, 0x3c, !PT ;  /* 0x0000002906061212 */ /* 0x000fe400078e3cff */
[----:B------:R-:W-:Y:S01]  /*0d90*/  @P2 LOP3.LUT R4, R4, R39, RZ, 0x3c, !PT ;  /* 0x0000002704042212 */ /* 0x000fe200078e3cff */
[----:B------:R-:W3:Y:S01]  /*0da0*/  @P4 LDG.E R41, desc[UR10][R28.64+0xc] ;  /* 0x00000c0a1c294981 */ /* 0x000ee2000c1e1900 */
[----:B------:R-:W-:-:S03]  /*0db0*/  @P2 LOP3.LUT R5, R5, R36, RZ, 0x3c, !PT ;  /* 0x0000002405052212 */ /* 0x000fc600078e3cff */
[----:B------:R-:W3:Y:S01]  /*0dc0*/  @P4 LDG.E R39, desc[UR10][R28.64+0x4] ;  /* 0x0000040a1c274981 */ /* 0x000ee2000c1e1900 */
[----:B0-----:R-:W-:-:S03]  /*0dd0*/  @P5 VIADD R26, R33, UR4 ;  /* 0x00000004211a5c36 */ /* 0x001fc60008000000 */
[----:B------:R-:W3:Y:S01]  /*0de0*/  @P4 LDG.E R36, desc[UR10][R28.64+0x8] ;  /* 0x0000080a1c244981 */ /* 0x000ee2000c1e1900 */
[----:B------:R-:W-:Y:S01]  /*0df0*/  @P5 IMAD R27, R26, 0x5, RZ ;  /* 0x000000051a1b5824 */ /* 0x000fe200078e02ff */
[----:B----4-:R-:W-:Y:S02]  /*0e00*/  @P4 LOP3.LUT R3, R3, R42, RZ, 0x3c, !PT ;  /* 0x0000002a03034212 */ /* 0x010fe400078e3cff */
[----:B------:R0:W4:Y:S01]  /*0e10*/  @P4 LDG.E R42, desc[UR10][R28.64+0x10] ;  /* 0x0000100a1c2a4981 */ /* 0x000122000c1e1900 */
[----:B------:R-:W-:Y:S01]  /*0e20*/  @P5 IMAD.WIDE.U32 R26, R27, 0x4, R24 ;  /* 0x000000041b1a5825 */ /* 0x000fe200078e0018 */
[----:B------:R-:W-:-:S04]  /*0e30*/  @P2 LOP3.LUT R7, R7, R44, RZ, 0x3c, !PT ;  /* 0x0000002c07072212 */ /* 0x000fc800078e3cff */
[----:B------:R-:W4:Y:S01]  /*0e40*/  @P5 LDG.E R44, desc[UR10][R26.64] ;  /* 0x0000000a1a2c5981 */ /* 0x000f22000c1e1900 */
[----:B0-----:R-:W-:-:S04]  /*0e50*/  @P6 VIADD R28, R34, UR4 ;  /* 0x00000004221c6c36 */ /* 0x001fc80008000000 */
[----:B------:R-:W-:-:S04]  /*0e60*/  @P6 IMAD R29, R28, 0x5, RZ ;  /* 0x000000051c1d6824 */ /* 0x000fc800078e02ff */
[----:B------:R-:W-:Y:S01]  /*0e70*/  @P6 IMAD.WIDE.U32 R28, R29, 0x4, R24 ;  /* 0x000000041d1c6825 */ /* 0x000fe200078e0018 */
[----:B------:R-:W-:Y:S02]  /*0e80*/  @P3 LOP3.LUT R5, R5, R38, RZ, 0x3c, !PT ;  /* 0x0000002605053212 */ /* 0x000fe400078e3cff */
[----:B------:R-:W4:Y:S01]  /*0e90*/  @P5 LDG.E R38, desc[UR10][R26.64+0x8] ;  /* 0x0000080a1a265981 */ /* 0x000f22000c1e1900 */
[----:B--2---:R-:W-:-:S03]  /*0ea0*/  @P3 LOP3.LUT R7, R7, R40, RZ, 0x3c, !PT ;  /* 0x0000002807073212 */ /* 0x004fc600078e3cff */
[----:B------:R-:W2:Y:S01]  /*0eb0*/  @P6 LDG.E R40, desc[UR10][R28.64] ;  /* 0x0000000a1c286981 */ /* 0x000ea2000c1e1900 */
[----:B------:R-:W-:Y:S02]  /*0ec0*/  @P2 LOP3.LUT R6, R6, R45, RZ, 0x3c, !PT ;  /* 0x0000002d06062212 */ /* 0x000fe400078e3cff */
[----:B---3--:R-:W-:Y:S01]  /*0ed0*/  @P3 LOP3.LUT R4, R4, R43, RZ, 0x3c, !PT ;  /* 0x0000002b04043212 */ /* 0x008fe200078e3cff */
[----:B------:R-:W3:Y:S04]  /*0ee0*/  @P5 LDG.E R45, desc[UR10][R26.64+0xc] ;  /* 0x00000c0a1a2d5981 */ /* 0x000ee8000c1e1900 */
[----:B------:R-:W3:Y:S01]  /*0ef0*/  @P5 LDG.E R43, desc[UR10][R26.64+0x4] ;  /* 0x0000040a1a2b5981 */ /* 0x000ee2000c1e1900 */
[----:B------:R-:W-:Y:S02]  /*0f00*/  @P3 LOP3.LUT R6, R6, R37, RZ, 0x3c, !PT ;  /* 0x0000002506063212 */ /* 0x000fe400078e3cff */
[----:B------:R-:W-:Y:S01]  /*0f10*/  @P4 LOP3.LUT R4, R4, R39, RZ, 0x3c, !PT ;  /* 0x0000002704044212 */ /* 0x000fe200078e3cff */
[----:B------:R-:W3:Y:S01]  /*0f20*/  @P6 LDG.E R37, desc[UR10][R28.64+0x4] ;  /* 0x0000040a1c256981 */ /* 0x000ee2000c1e1900 */
[----:B----4-:R-:W-:-:S03]  /*0f30*/  @P5 LOP3.LUT R3, R3, R44, RZ, 0x3c, !PT ;  /* 0x0000002c03035212 */ /* 0x010fc600078e3cff */
[----:B------:R-:W4:Y:S04]  /*0f40*/  @P6 LDG.E R39, desc[UR10][R28.64+0xc] ;  /* 0x00000c0a1c276981 */ /* 0x000f28000c1e1900 */
[----:B------:R0:W4:Y:S01]  /*0f50*/  @P5 LDG.E R44, desc[UR10][R26.64+0x10] ;  /* 0x0000100a1a2c5981 */ /* 0x000122000c1e1900 */
[----:B------:R-:W-:-:S03]  /*0f60*/  @P4 LOP3.LUT R5, R5, R36, RZ, 0x3c, !PT ;  /* 0x0000002405054212 */ /* 0x000fc600078e3cff */
[----:B------:R-:W4:Y:S01]  /*0f70*/  @P6 LDG.E R36, desc[UR10][R28.64+0x8] ;  /* 0x0000080a1c246981 */ /* 0x000f22000c1e1900 */
[----:B0-----:R-:W-:-:S04]  /*0f80*/  @P0 VIADD R26, R35, UR4 ;  /* 0x00000004231a0c36 */ /* 0x001fc80008000000 */
[----:B------:R-:W-:-:S04]  /*0f90*/  @P0 IMAD R27, R26, 0x5, RZ ;  /* 0x000000051a1b0824 */ /* 0x000fc800078e02ff */
[----:B------:R-:W-:Y:S01]  /*0fa0*/  @P0 IMAD.WIDE.U32 R26, R27, 0x4, R24 ;  /* 0x000000041b1a0825 */ /* 0x000fe200078e0018 */
[----:B------:R-:W-:Y:S02]  /*0fb0*/  @P4 LOP3.LUT R6, R6, R41, RZ, 0x3c, !PT ;  /* 0x0000002906064212 */ /* 0x000fe400078e3cff */
[----:B------:R-:W-:Y:S02]  /*0fc0*/  @P4 LOP3.LUT R7, R7, R42, RZ, 0x3c, !PT ;  /* 0x0000002a07074212 */ /* 0x000fe400078e3cff */
[----:B------:R-:W-:Y:S01]  /*0fd0*/  @P5 LOP3.LUT R5, R5, R38, RZ, 0x3c, !PT ;  /* 0x0000002605055212 */ /* 0x000fe200078e3cff */
[----:B------:R-:W4:Y:S04]  /*0fe0*/  @P0 LDG.E R42, desc[UR10][R26.64] ;  /* 0x0000000a1a2a0981 */ /* 0x000f28000c1e1900 */
[----:B------:R-:W4:Y:S04]  /*0ff0*/  @P0 LDG.E R41, desc[UR10][R26.64+0x4] ;  /* 0x0000040a1a290981 */ /* 0x000f28000c1e1900 */
[----:B------:R-:W4:Y:S01]  /*1000*/  @P0 LDG.E R38, desc[UR10][R26.64+0x10] ;  /* 0x0000100a1a260981 */ /* 0x000f22000c1e1900 */
[----:B--2---:R-:W-:-:S03]  /*1010*/  @P6 LOP3.LUT R3, R3, R40, RZ, 0x3c, !PT ;  /* 0x0000002803036212 */ /* 0x004fc600078e3cff */
[----:B------:R-:W2:Y:S04]  /*1020*/  @P6 LDG.E R40, desc[UR10][R28.64+0x10] ;  /* 0x0000100a1c286981 */ /* 0x000ea8000c1e1900 */
[----:B------:R-:W2:Y:S04]  /*1030*/  @P0 LDG.E R28, desc[UR10][R26.64+0x8] ;  /* 0x0000080a1a1c0981 */ /* 0x000ea8000c1e1900 */
[----:B------:R-:W2:Y:S01]  /*1040*/  @P0 LDG.E R29, desc[UR10][R26.64+0xc] ;  /* 0x00000c0a1a1d0981 */ /* 0x000ea2000c1e1900 */
[----:B------:R-:W-:Y:S01]  /*1050*/  UIADD3 UR4, UPT, UPT, UR4, 0x10, URZ ;  /* 0x0000001004047890 */ /* 0x000fe2000fffe0ff */
[----:B---3--:R-:W-:-:S03]  /*1060*/  @P5 LOP3.LUT R4, R4, R43, RZ, 0x3c, !PT ;  /* 0x0000002b04045212 */ /* 0x008fc600078e3cff */
[----:B------:R-:W-:Y:S01]  /*1070*/  UISETP.NE.AND UP0, UPT, UR4, 0x20, UPT ;  /* 0x000000200400788c */ /* 0x000fe2000bf05270 */
[----:B------:R-:W-:Y:S02]  /*1080*/  @P5 LOP3.LUT R6, R6, R45, RZ, 0x3c, !PT ;  /* 0x0000002d06065212 */ /* 0x000fe400078e3cff */
[----:B----4-:R-:W-:Y:S02]  /*1090*/  @P5 LOP3.LUT R7, R7, R44, RZ, 0x3c, !PT ;  /* 0x0000002c07075212 */ /* 0x010fe400078e3cff */
[----:B------:R-:W-:Y:S02]  /*10a0*/  @P6 LOP3.LUT R4, R4, R37, RZ, 0x3c, !PT ;  /* 0x0000002504046212 */ /* 0x000fe400078e3cff */
[----:B------:R-:W-:Y:S02]  /*10b0*/  @P6 LOP3.LUT R5, R5, R36, RZ, 0x3c, !PT ;  /* 0x0000002405056212 */ /* 0x000fe400078e3cff */
[----:B------:R-:W-:Y:S02]  /*10c0*/  @P6 LOP3.LUT R6, R6, R39, RZ, 0x3c, !PT ;  /* 0x0000002706066212 */ /* 0x000fe400078e3cff */
[----:B------:R-:W-:-:S02]  /*10d0*/  @P0 LOP3.LUT R3, R3, R42, RZ, 0x3c, !PT ;  /* 0x0000002a03030212 */ /* 0x000fc400078e3cff */
[----:B------:R-:W-:Y:S02]  /*10e0*/  @P0 LOP3.LUT R4, R4, R41, RZ, 0x3c, !PT ;  /* 0x0000002904040212 */ /* 0x000fe400078e3cff */
[----:B--2---:R-:W-:-:S04]  /*10f0*/  @P6 LOP3.LUT R7, R7, R40, RZ, 0x3c, !PT ;  /* 0x0000002807076212 */ /* 0x004fc800078e3cff */
[----:B------:R-:W-:Y:S02]  /*1100*/  @P0 LOP3.LUT R7, R7, R38, RZ, 0x3c, !PT ;  /* 0x0000002607070212 */ /* 0x000fe400078e3cff */
[----:B------:R-:W-:Y:S02]  /*1110*/  @P0 LOP3.LUT R5, R5, R28, RZ, 0x3c, !PT ;  /* 0x0000001c05050212 */ /* 0x000fe400078e3cff */
[----:B------:R-:W-:Y:S01]  /*1120*/  @P0 LOP3.LUT R6, R6, R29, RZ, 0x3c, !PT ;  /* 0x0000001d06060212 */ /* 0x000fe200078e3cff */
[----:B------:R-:W-:Y:S06]  /*1130*/  BRA.U UP0, `(.L_x_4) ;  /* 0xfffffff100987547 */ /* 0x000fec000b83ffff */
[----:B------:R-:W-:-:S05]  /*1140*/  VIADD R13, R13, 0x1 ;  /* 0x000000010d0d7836 */ /* 0x000fca0000000000 */
[----:B------:R-:W-:-:S13]  /*1150*/  ISETP.NE.AND P0, PT, R13, 0x5, PT ;  /* 0x000000050d00780c */ /* 0x000fda0003f05270 */
[----:B------:R-:W-:Y:S05]  /*1160*/  @P0 BRA `(.L_x_5) ;  /* 0xfffffff000400947 */ /* 0x000fea000383ffff */
[----:B------:R1:W-:Y:S01]  /*1170*/  STL [R1+0x10c], R3 ;  /* 0x00010c0301007387 */ /* 0x0003e20000100800 */
[----:B------:R-:W-:-:S03]  /*1180*/  ISETP.NE.U32.AND P0, PT, R12, 0x1, PT ;  /* 0x000000010c00780c */ /* 0x000fc60003f05070 */
[----:B------:R1:W-:Y:S01]  /*1190*/  STL.128 [R1+0x110], R4 ;  /* 0x0001100401007387 */ /* 0x0003e20000100c00 */
[----:B------:R-:W-:-:S13]  /*11a0*/  ISETP.NE.AND.EX P0, PT, RZ, RZ, PT, P0 ;  /* 0x000000ffff00720c */ /* 0x000fda0003f05300 */
[----:B------:R-:W-:Y:S05]  /*11b0*/  @!P0 BRA `(.L_x_3) ;  /* 0x0000001c00dc8947 */ /* 0x000fea0003800000 */
[----:B------:R-:W-:Y:S01]  /*11c0*/  UMOV UR4, URZ ;  /* 0x000000ff00047c82 */ /* 0x000fe20008000000 */
[----:B------:R-:W-:Y:S01]  /*11d0*/  UMOV UR5, URZ ;  /* 0x000000ff00057c82 */ /* 0x000fe20008000000 */
[----:B------:R-:W-:Y:S02]  /*11e0*/  IMAD.MOV.U32 R13, RZ, RZ, RZ ;  /* 0x000000ffff0d7224 */ /* 0x000fe400078e00ff */
[----:B-1----:R-:W-:Y:S02]  /*11f0*/  IMAD.MOV.U32 R3, RZ, RZ, RZ ;  /* 0x000000ffff037224 */ /* 0x002fe400078e00ff */
[----:B------:R-:W-:Y:S02]  /*1200*/  IMAD.U32 R7, RZ, RZ, UR4 ;  /* 0x00000004ff077e24 */ /* 0x000fe4000f8e00ff */
[----:B------:R-:W-:Y:S02]  /*1210*/  IMAD.U32 R6, RZ, RZ, UR5 ;  /* 0x00000005ff067e24 */ /* 0x000fe4000f8e00ff */
[----:B------:R-:W-:-:S02]  /*1220*/  IMAD.U32 R5, RZ, RZ, UR4 ;  /* 0x00000004ff057e24 */ /* 0x000fc4000f8e00ff */
[----:B------:R-:W-:-:S07]  /*1230*/  IMAD.U32 R4, RZ, RZ, UR5 ;  /* 0x00000005ff047e24 */ /* 0x000fce000f8e00ff */
.L_x_7:
        /* <DEDUP_REMOVED lines=19> */
.L_x_6:
        /* <DEDUP_REMOVED lines=225> */
[----:B------:R-:W-:Y:S05]  /*2180*/  @P0 BRA `(.L_x_3) ;  /* 0x0000000c00e80947 */ /* 0x000fea0003800000 */
[----:B------:R-:W-:Y:S01]  /*2190*/  UMOV UR4, URZ ;  /* 0x000000ff00047c82 */ /* 0x000fe20008000000 */
[----:B------:R-:W-:Y:S01]  /*21a0*/  UMOV UR5, URZ ;  /* 0x000000ff00057c82 */ /* 0x000fe20008000000 */
[----:B------:R-:W-:Y:S02]  /*21b0*/  IMAD.MOV.U32 R13, RZ, RZ, RZ ;  /* 0x000000ffff0d7224 */ /* 0x000fe400078e00ff */
[----:B--2---:R-:W-:Y:S02]  /*21c0*/  IMAD.MOV.U32 R3, RZ, RZ, RZ ;  /* 0x000000ffff037224 */ /* 0x004fe400078e00ff */
[----:B------:R-:W-:Y:S02]  /*21d0*/  IMAD.U32 R7, RZ, RZ, UR4 ;  /* 0x00000004ff077e24 */ /* 0x000fe4000f8e00ff */
[----:B------:R-:W-:Y:S02]  /*21e0*/  IMAD.U32 R6, RZ, RZ, UR5 ;  /* 0x00000005ff067e24 */ /* 0x000fe4000f8e00ff */
[----:B------:R-:W-:-:S02]  /*21f0*/  IMAD.U32 R5, RZ, RZ, UR4 ;  /* 0x00000004ff057e24 */ /* 0x000fc4000f8e00ff */
[----:B------:R-:W-:-:S07]  /*2200*/  IMAD.U32 R4, RZ, RZ, UR5 ;  /* 0x00000005ff047e24 */ /* 0x000fce000f8e00ff */
.L_x_9:
        /* <DEDUP_REMOVED lines=19> */
.L_x_8:
[----:B-----5:R-:W-:-:S04]  /*2340*/  SHF.R.U32.HI R35, RZ, UR4, R12 ;  /* 0x00000004ff237c19 */ /* 0x020fc8000801160c */
[----:B------:R-:W-:-:S04]  /*2350*/  LOP3.LUT R26, R35, 0x1, RZ, 0xc0, !PT ;  /* 0x00000001231a7812 */ /* 0x000fc800078ec0ff */
[----:B------:R-:W-:-:S04]  /*2360*/  ISETP.NE.U32.AND P0, PT, R26, 0x1, PT ;  /* 0x000000011a00780c */ /* 0x000fc80003f05070 */
[----:B------:R-:W-:-:S09]  /*2370*/  R2P PR, R35, 0x7e ;  /* 0x0000007e23007804 */ /* 0x000fd20000000000 */
[----:B------:R-:W-:-:S05]  /*2380*/  @!P0 LEA R26, R13, UR4, 0x5 ;  /* 0x000000040d1a8c11 */ /* 0x000fca000f8e28ff */
[----:B------:R-:W-:Y:S02]  /*2390*/  @!P0 IMAD R45, R26, 0x5, RZ ;  /* 0x000000051a2d8824 */ /* 0x000fe400078e02ff */
[----:B------:R-:W-:Y:S02]  /*23a0*/  @P1 VIADD R26, R14, UR4 ;  /* 0x000000040e1a1c36 */ /* 0x000fe40008000000 */
[----:B------:R-:W-:-:S04]  /*23b0*/  @!P0 IMAD.WIDE.U32 R44, R45, 0x4, R24 ;  /* 0x000000042d2c8825 */ /* 0x000fc800078e0018 */
[----:B------:R-:W-:Y:S01]  /*23c0*/  @P1 IMAD R27, R26, 0x5, RZ ;  /* 0x000000051a1b1824 */ /* 0x000fe200078e02ff */
[----:B------:R-:W2:Y:S03]  /*23d0*/  @!P0 LDG.E R28, desc[UR10][R44.64] ;  /* 0x0000000a2c1c8981 */ /* 0x000ea6000c1e1900 */
[----:B------:R-:W-:Y:S01]  /*23e0*/  @P1 IMAD.WIDE.U32 R26, R27, 0x4, R24 ;  /* 0x000000041b1a1825 */ /* 0x000fe200078e0018 */
[----:B------:R-:W3:Y:S04]  /*23f0*/  @!P0 LDG.E R40, desc[UR10][R44.64+0x10] ;  /* 0x0000100a2c288981 */ /* 0x000ee8000c1e1900 */
[----:B------:R-:W4:Y:S04]  /*2400*/  @P1 LDG.E R29, desc[UR10][R26.64] ;  /* 0x0000000a1a1d1981 */ /* 0x000f28000c1e1900 */
[----:B------:R-:W3:Y:S04]  /*2410*/  @!P0 LDG.E R39, desc[UR10][R44.64+0x4] ;  /* 0x0000040a2c278981 */ /* 0x000ee8000c1e1900 */
[----:B------:R-:W3:Y:S04]  /*2420*/  @!P0 LDG.E R36, desc[UR10][R44.64+0x8] ;  /* 0x0000080a2c248981 */ /* 0x000ee8000c1e1900 */
[----:B------:R-:W3:Y:S04]  /*2430*/  @!P0 LDG.E R43, desc[UR10][R44.64+0xc] ;  /* 0x00000c0a2c2b8981 */ /* 0x000ee8000c1e1900 */
[----:B------:R-:W3:Y:S04]  /*2440*/  @P1 LDG.E R37, desc[UR10][R26.64+0x4] ;  /* 0x0000040a1a251981 */ /* 0x000ee8000c1e1900 */
[----:B------:R-:W3:Y:S04]  /*2450*/  @P1 LDG.E R38, desc[UR10][R26.64+0x8] ;  /* 0x0000080a1a261981 */ /* 0x000ee8000c1e1900 */
[----:B------:R-:W3:Y:S04]  /*2460*/  @P1 LDG.E R41, desc[UR10][R26.64+0xc] ;  /* 0x00000c0a1a291981 */ /* 0x000ee8000c1e1900 */
[----:B------:R0:W3:Y:S02]  /*2470*/  @P1 LDG.E R42, desc[UR10][R26.64+0x10] ;  /* 0x0000100a1a2a1981 */ /* 0x0000e4000c1e1900 */
[----:B0-----:R-:W-:-:S04]  /*2480*/  @P3 VIADD R26, R16, UR4 ;  /* 0x00000004101a3c36 */ /* 0x001fc80008000000 */
[----:B------:R-:W-:-:S04]  /*2490*/  @P3 IMAD R27, R26, 0x5, RZ ;  /* 0x000000051a1b3824 */ /* 0x000fc800078e02ff */
[----:B------:R-:W-:Y:S01]  /*24a0*/  @P3 IMAD.WIDE.U32 R26, R27, 0x4, R24 ;  /* 0x000000041b1a3825 */ /* 0x000fe200078e0018 */
[----:B--2---:R-:W-:-:S03]  /*24b0*/  @!P0 LOP3.LUT R3, R3, R28, RZ, 0x3c, !PT ;  /* 0x0000001c03038212 */ /* 0x004fc600078e3cff */
[----:B------:R-:W-:-:S04]  /*24c0*/  @P2 VIADD R28, R15, UR4 ;  /* 0x000000040f1c2c36 */ /* 0x000fc80008000000 */
[----:B------:R-:W-:Y:S01]  /*24d0*/  @P2 IMAD R28, R28, 0x5, RZ ;  /* 0x000000051c1c2824 */ /* 0x000fe200078e02ff */
[----:B----4-:R-:W-:-:S03]  /*24e0*/  @P1 LOP3.LUT R3, R3, R29, RZ, 0x3c, !PT ;  /* 0x0000001d03031212 */ /* 0x010fc600078e3cff */
[----:B------:R-:W-:-:S05]  /*24f0*/  @P2 IMAD.WIDE.U32 R28, R28, 0x4, R24 ;  /* 0x000000041c1c2825 */ /* 0x000fca00078e0018 */
[----:B------:R-:W2:Y:S01]  /*2500*/  @P2 LDG.E R44, desc[UR10][R28.64] ;  /* 0x0000000a1c2c2981 */ /* 0x000ea2000c1e1900 */
[----:B---3--:R-:W-:-:S03]  /*2510*/  @!P0 LOP3.LUT R7, R7, R40, RZ, 0x3c, !PT ;  /* 0x0000002807078212 */ /* 0x008fc600078e3cff */
[----:B------:R-:W3:Y:S01]  /*2520*/  @P3 LDG.E R40, desc[UR10][R26.64] ;  /* 0x0000000a1a283981 */ /* 0x000ee2000c1e1900 */
[----:B------:R-:W-:Y:S02]  /*2530*/  @!P0 LOP3.LUT R4, R4, R39, RZ, 0x3c, !PT ;  /* 0x0000002704048212 */ /* 0x000fe400078e3cff */
[----:B------:R-:W-:Y:S01]  /*2540*/  @!P0 LOP3.LUT R5, R5, R36, RZ, 0x3c, !PT ;  /* 0x0000002405058212 */ /* 0x000fe200078e3cff */
[----:B------:R-:W4:Y:S04]  /*2550*/  @P2 LDG.E R39, desc[UR10][R28.64+0x4] ;  /* 0x0000040a1c272981 */ /* 0x000f28000c1e1900 */
[----:B------:R-:W4:Y:S04]  /*2560*/  @P2 LDG.E R36, desc[UR10][R28.64+0x8] ;  /* 0x0000080a1c242981 */ /* 0x000f28000c1e1900 */
[----:B------:R-:W4:Y:S01]  /*2570*/  @P2 LDG.E R45, desc[UR10][R28.64+0xc] ;  /* 0x00000c0a1c2d2981 */ /* 0x000f22000c1e1900 */
[----:B------:R-:W-:-:S02]  /*2580*/  @P1 LOP3.LUT R7, R7, R42, RZ, 0x3c, !PT ;  /* 0x0000002a07071212 */ /* 0x000fc400078e3cff */
[----:B------:R-:W-:Y:S02]  /*2590*/  @P1 LOP3.LUT R5, R5, R38, RZ, 0x3c, !PT ;  /* 0x0000002605051212 */ /* 0x000fe400078e3cff */
[----:B------:R-:W4:Y:S01]  /*25a0*/  @P3 LDG.E R38, desc[UR10][R26.64+0x8] ;  /* 0x0000080a1a263981 */ /* 0x000f22000c1e1900 */
[----:B--2---:R-:W-:-:S03]  /*25b0*/  @P2 LOP3.LUT R3, R3, R44, RZ, 0x3c, !PT ;  /* 0x0000002c03032212 */ /* 0x004fc600078e3cff */
[----:B------:R0:W2:Y:S02]  /*25c0*/  @P2 LDG.E R44, desc[UR10][R28.64+0x10] ;  /* 0x0000100a1c2c2981 */ /* 0x0000a4000c1e1900 */
[----:B0-----:R-:W-:-:S04]  /*25d0*/  @P4 VIADD R28, R17, UR4 ;  /* 0x00000004111c4c36 */ /* 0x001fc80008000000 */
[----:B------:R-:W-:-:S04]  /*25e0*/  @P4 IMAD R29, R28, 0x5, RZ ;  /* 0x000000051c1d4824 */ /* 0x000fc800078e02ff */
[----:B------:R-:W-:-:S05]  /*25f0*/  @P4 IMAD.WIDE.U32 R28, R29, 0x4, R24 ;  /* 0x000000041d1c4825 */ /* 0x000fca00078e0018 */
[----:B------:R-:W2:Y:S01]  /*2600*/  @P4 LDG.E R42, desc[UR10][R28.64] ;  /* 0x0000000a1c2a4981 */ /* 0x000ea2000c1e1900 */
[----:B---3--:R-:W-:-:S03]  /*2610*/  @P3 LOP3.LUT R3, R3, R40, RZ, 0x3c, !PT ;  /* 0x0000002803033212 */ /* 0x008fc600078e3cff */
[----:B------:R-:W3:Y:S01]  /*2620*/  @P3 LDG.E R40, desc[UR10][R26.64+0x10] ;  /* 0x0000100a1a283981 */ /* 0x000ee2000c1e1900 */
[----:B------:R-:W-:Y:S02]  /*2630*/  @!P0 LOP3.LUT R6, R6, R43, RZ, 0x3c, !PT ;  /* 0x0000002b06068212 */ /* 0x000fe400078e3cff */
[----:B------:R-:W-:Y:S01]  /*2640*/  @P1 LOP3.LUT R4, R4, R37, RZ, 0x3c, !PT ;  /* 0x0000002504041212 */ /* 0x000fe200078e3cff */
[----:B------:R-:W3:Y:S04]  /*2650*/  @P3 LDG.E R43, desc[UR10][R26.64+0x4] ;  /* 0x0000040a1a2b3981 */ /* 0x000ee8000c1e1900 */
[----:B------:R0:W3:Y:S01]  /*2660*/  @P3 LDG.E R37, desc[UR10][R26.64+0xc] ;  /* 0x00000c0a1a253981 */ /* 0x0000e2000c1e1900 */
[----:B------:R-:W-:Y:S02]  /*2670*/  @P1 LOP3.LUT R6, R6, R41, RZ, 0x3c, !PT ;  /* 0x0000002906061212 */ /* 0x000fe400078e3cff */
[----:B----4-:R-:W-:Y:S01]  /*2680*/  @P2 LOP3.LUT R4, R4, R39, RZ, 0x3c, !PT ;  /* 0x0000002704042212 */ /* 0x010fe200078e3cff */
[----:B------:R-:W4:Y:S01]  /*2690*/  @P4 LDG.E R41, desc[UR10][R28.64+0xc] ;  /* 0x00000c0a1c294981 */ /* 0x000f22000c1e1900 */
[----:B------:R-:W-:-:S03]  /*26a0*/  @P2 LOP3.LUT R5, R5, R36, RZ, 0x3c, !PT ;  /* 0x0000002405052212 */ /* 0x000fc600078e3cff */
[----:B------:R-:W4:Y:S01]  /*26b0*/  @P4 LDG.E R39, desc[UR10][R28.64+0x4] ;  /* 0x0000040a1c274981 */ /* 0x000f22000c1e1900 */
[----:B0-----:R-:W-:-:S03]  /*26c0*/  @P5 VIADD R26, R18, UR4 ;  /* 0x00000004121a5c36 */ /* 0x001fc60008000000 */
[----:B------:R-:W4:Y:S01]  /*26d0*/  @P4 LDG.E R36, desc[UR10][R28.64+0x8] ;  /* 0x0000080a1c244981 */ /* 0x000f22000c1e1900 */
[----:B------:R-:W-:-:S04]  /*26e0*/  @P5 IMAD R27, R26, 0x5, RZ ;  /* 0x000000051a1b5824 */ /* 0x000fc800078e02ff */
[----:B------:R-:W-:Y:S01]  /*26f0*/  @P5 IMAD.WIDE.U32 R26, R27, 0x4, R24 ;  /* 0x000000041b1a5825 */ /* 0x000fe200078e0018 */
[----:B------:R-:W-:-:S04]  /*2700*/  @P3 LOP3.LUT R5, R5, R38, RZ, 0x3c, !PT ;  /* 0x0000002605053212 */ /* 0x000fc800078e3cff */
[----:B------:R-:W4:Y:S01]  /*2710*/  @P5 LDG.E R38, desc[UR10][R26.64+0x8] ;  /* 0x0000080a1a265981 */ /* 0x000f22000c1e1900 */
[----:B--2---:R-:W-:-:S03]  /*2720*/  @P2 LOP3.LUT R7, R7, R44, RZ, 0x3c, !PT ;  /* 0x0000002c07072212 */ /* 0x004fc600078e3cff */
[----:B------:R-:W2:Y:S01]  /*2730*/  @P5 LDG.E R44, desc[UR10][R26.64] ;  /* 0x0000000a1a2c5981 */ /* 0x000ea2000c1e1900 */
[----:B------:R-:W-:-:S03]  /*2740*/  @P4 LOP3.LUT R3, R3, R42, RZ, 0x3c, !PT ;  /* 0x0000002a03034212 */ /* 0x000fc600078e3cff */
[----:B------:R0:W2:Y:S02]  /*2750*/  @P4 LDG.E R42, desc[UR10][R28.64+0x10] ;  /* 0x0000100a1c2a4981 */ /* 0x0000a4000c1e1900 */
[----:B0-----:R-:W-:-:S04]  /*2760*/  @P6 VIADD R28, R19, UR4 ;  /* 0x00000004131c6c36 */ /* 0x001fc80008000000 */
[----:B------:R-:W-:-:S04]  /*2770*/  @P6 IMAD R29, R28, 0x5, RZ ;  /* 0x000000051c1d6824 */ /* 0x000fc800078e02ff */
[----:B------:R-:W-:Y:S01]  /*2780*/  @P6 IMAD.WIDE.U32 R28, R29, 0x4, R24 ;  /* 0x000000041d1c6825 */ /* 0x000fe200078e0018 */
[----:B---3--:R-:W-:-:S04]  /*2790*/  @P3 LOP3.LUT R7, R7, R40, RZ, 0x3c, !PT ;  /* 0x0000002807073212 */ /* 0x008fc800078e3cff */
[----:B------:R-:W3:Y:S01]  /*27a0*/  @P6 LDG.E R40, desc[UR10][R28.64] ;  /* 0x0000000a1c286981 */ /* 0x000ee2000c1e1900 */
[----:B------:R-:W-:Y:S02]  /*27b0*/  LOP3.LUT P0, RZ, R35, 0x80, RZ, 0xc0, !PT ;  /* 0x0000008023ff7812 */ /* 0x000fe4000780c0ff */
[----:B------:R-:W-:Y:S02]  /*27c0*/  @P2 LOP3.LUT R6, R6, R45, RZ, 0x3c, !PT ;  /* 0x0000002d06062212 */ /* 0x000fe400078e3cff */
[----:B------:R-:W-:Y:S01]  /*27d0*/  @P3 LOP3.LUT R4, R4, R43, RZ, 0x3c, !PT ;  /* 0x0000002b04043212 */ /* 0x000fe200078e3cff */
[----:B------:R-:W3:Y:S04]  /*27e0*/  @P5 LDG.E R45, desc[UR10][R26.64+0xc] ;  /* 0x00000c0a1a2d5981 */ /* 0x000ee8000c1e1900 */
[----:B------:R-:W3:Y:S01]  /*27f0*/  @P5 LDG.E R43, desc[UR10][R26.64+0x4] ;  /* 0x0000040a1a2b5981 */ /* 0x000ee2000c1e1900 */
[----:B------:R-:W-:-:S02]  /*2800*/  @P3 LOP3.LUT R6, R6, R37, RZ, 0x3c, !PT ;  /* 0x0000002506063212 */ /* 0x000fc400078e3cff */
[----:B----4-:R-:W-:Y:S01]  /*2810*/  @P4 LOP3.LUT R4, R4, R39, RZ, 0x3c, !PT ;  /* 0x0000002704044212 */ /* 0x010fe200078e3cff */
[----:B------:R-:W4:Y:S01]  /*2820*/  @P6 LDG.E R37, desc[UR10][R28.64+0x4] ;  /* 0x0000040a1c256981 */ /* 0x000f22000c1e1900 */
[----:B------:R-:W-:-:S03]  /*2830*/  @P4 LOP3.LUT R5, R5, R36, RZ, 0x3c, !PT ;  /* 0x0000002405054212 */ /* 0x000fc600078e3cff */
[----:B------:R-:W4:Y:S01]  /*2840*/  @P6 LDG.E R36, desc[UR10][R28.64+0x8] ;  /* 0x0000080a1c246981 */ /* 0x000f22000c1e1900 */
[----:B------:R-:W-:-:S03]  /*2850*/  @P4 LOP3.LUT R6, R6, R41, RZ, 0x3c, !PT ;  /* 0x0000002906064212 */ /* 0x000fc600078e3cff */
[----:B------:R-:W4:Y:S01]  /*2860*/  @P6 LDG.E R39, desc[UR10][R28.64+0xc] ;  /* 0x00000c0a1c276981 */ /* 0x000f22000c1e1900 */
[----:B------:R-:W-:Y:S02]  /*2870*/  @P5 LOP3.LUT R5, R5, R38, RZ, 0x3c, !PT ;  /* 0x0000002605055212 */ /* 0x000fe400078e3cff */
[----:B--2---:R-:W-:Y:S02]  /*2880*/  @P5 LOP3.LUT R3, R3, R44, RZ, 0x3c, !PT ;  /* 0x0000002c03035212 */ /* 0x004fe400078e3cff */
[----:B------:R0:W2:Y:S02]  /*2890*/  @P5 LDG.E R44, desc[UR10][R26.64+0x10] ;  /* 0x0000100a1a2c5981 */ /* 0x0000a4000c1e1900 */
[----:B0-----:R-:W-:-:S04]  /*28a0*/  @P0 VIADD R26, R20, UR4 ;  /* 0x00000004141a0c36 */ /* 0x001fc80008000000 */
[----:B------:R-:W-:-:S04]  /*28b0*/  @P0 IMAD R27, R26, 0x5, RZ ;  /* 0x000000051a1b0824 */ /* 0x000fc800078e02ff */
[----:B------:R-:W-:Y:S01]  /*28c0*/  @P0 IMAD.WIDE.U32 R26, R27, 0x4, R24 ;  /* 0x000000041b1a0825 */ /* 0x000fe200078e0018 */
[----:B------:R-:W-:-:S04]  /*28d0*/  @P4 LOP3.LUT R7, R7, R42, RZ, 0x3c, !PT ;  /* 0x0000002a07074212 */ /* 0x000fc800078e3cff */
[----:B------:R-:W2:Y:S04]  /*28e0*/  @P0 LDG.E R42, desc[UR10][R26.64] ;  /* 0x0000000a1a2a0981 */ /* 0x000ea8000c1e1900 */
[----:B------:R-:W2:Y:S04]  /*28f0*/  @P0 LDG.E R41, desc[UR10][R26.64+0x4] ;  /* 0x0000040a1a290981 */ /* 0x000ea8000c1e1900 */
[----:B------:R-:W2:Y:S01]  /*2900*/  @P0 LDG.E R38, desc[UR10][R26.64+0x10] ;  /* 0x0000100a1a260981 */ /* 0x000ea2000c1e1900 */
[----:B---3--:R-:W-:-:S03]  /*2910*/  @P6 LOP3.LUT R3, R3, R40, RZ, 0x3c, !PT ;  /* 0x0000002803036212 */ /* 0x008fc600078e3cff */
[----:B------:R-:W3:Y:S04]  /*2920*/  @P6 LDG.E R40, desc[UR10][R28.64+0x10] ;  /* 0x0000100a1c286981 */ /* 0x000ee8000c1e1900 */
[----:B------:R-:W3:Y:S04]  /*2930*/  @P0 LDG.E R28, desc[UR10][R26.64+0x8] ;  /* 0x0000080a1a1c0981 */ /* 0x000ee8000c1e1900 */
[----:B------:R-:W3:Y:S01]  /*2940*/  @P0 LDG.E R29, desc[UR10][R26.64+0xc] ;  /* 0x00000c0a1a1d0981 */ /* 0x000ee2000c1e1900 */
[----:B------:R-:W-:Y:S02]  /*2950*/  @P5 LOP3.LUT R4, R4, R43, RZ, 0x3c, !PT ;  /* 0x0000002b04045212 */ /* 0x000fe400078e3cff */
[----:B------:R-:W-:-:S02]  /*2960*/  @P5 LOP3.LUT R6, R6, R45, RZ, 0x3c, !PT ;  /* 0x0000002d06065212 */ /* 0x000fc400078e3cff */
[----:B----4-:R-:W-:Y:S02]  /*2970*/  @P6 LOP3.LUT R4, R4, R37, RZ, 0x3c, !PT ;  /* 0x0000002504046212 */ /* 0x010fe400078e3cff */
[----:B------:R-:W-:Y:S02]  /*2980*/  @P6 LOP3.LUT R5, R5, R36, RZ, 0x3c, !PT ;  /* 0x0000002405056212 */ /* 0x000fe400078e3cff */
[----:B------:R-:W-:Y:S02]  /*2990*/  @P6 LOP3.LUT R6, R6, R39, RZ, 0x3c, !PT ;  /* 0x0000002706066212 */ /* 0x000fe400078e3cff */
[----:B--2---:R-:W-:Y:S02]  /*29a0*/  @P5 LOP3.LUT R7, R7, R44, RZ, 0x3c, !PT ;  /* 0x0000002c07075212 */ /* 0x004fe400078e3cff */
[----:B------:R-:W-:Y:S02]  /*29b0*/  @P0 LOP3.LUT R3, R3, R42, RZ, 0x3c, !PT ;  /* 0x0000002a03030212 */ /* 0x000fe400078e3cff */
[----:B------:R-:W-:-:S02]  /*29c0*/  @P0 LOP3.LUT R4, R4, R41, RZ, 0x3c, !PT ;  /* 0x0000002904040212 */ /* 0x000fc400078e3cff */
[----:B---3--:R-:W-:-:S04]  /*29d0*/  @P6 LOP3.LUT R7, R7, R40, RZ, 0x3c, !PT ;  /* 0x0000002807076212 */ /* 0x008fc800078e3cff */
[----:B------:R-:W-:Y:S02]  /*29e0*/  @P0 LOP3.LUT R7, R7, R38, RZ, 0x3c, !PT ;  /* 0x0000002607070212 */ /* 0x000fe400078e3cff */
[----:B------:R-:W-:Y:S02]  /*29f0*/  @P0 LOP3.LUT R5, R5, R28, RZ, 0x3c, !PT ;  /* 0x0000001c05050212 */ /* 0x000fe400078e3cff */
[----:B------:R-:W-:Y:S02]  /*2a00*/  @P0 LOP3.LUT R6, R6, R29, RZ, 0x3c, !PT ;  /* 0x0000001d06060212 */ /* 0x000fe400078e3cff */
[----:B------:R-:W-:-:S13]  /*2a10*/  R2P PR, R35.B1, 0x7f ;  /* 0x0000007f23007804 */ /* 0x000fda0000001000 */
[----:B------:R-:W-:-:S04]  /*2a20*/  @P0 VIADD R26, R21, UR4 ;  /* 0x00000004151a0c36 */ /* 0x000fc80008000000 */
[----:B------:R-:W-:-:S04]  /*2a30*/  @P0 IMAD R27, R26, 0x5, RZ ;  /* 0x000000051a1b0824 */ /* 0x000fc800078e02ff */
[----:B------:R-:W-:-:S05]  /*2a40*/  @P0 IMAD.WIDE.U32 R26, R27, 0x4, R24 ;  /* 0x000000041b1a0825 */ /* 0x000fca00078e0018 */
[----:B------:R-:W2:Y:S04]  /*2a50*/  @P0 LDG.E R37, desc[UR10][R26.64+0x4] ;  /* 0x0000040a1a250981 */ /* 0x000ea8000c1e1900 */
[----:B------:R-:W3:Y:S04]  /*2a60*/  @P0 LDG.E R28, desc[UR10][R26.64+0x8] ;  /* 0x0000080a1a1c0981 */ /* 0x000ee8000c1e1900 */
[----:B------:R-:W4:Y:S04]  /*2a70*/  @P0 LDG.E R29, desc[UR10][R26.64+0xc] ;  /* 0x00000c0a1a1d0981 */ /* 0x000f28000c1e1900 */
[----:B------:R-:W4:Y:S04]  /*2a80*/  @P0 LDG.E R40, desc[UR10][R26.64] ;  /* 0x0000000a1a280981 */ /* 0x000f28000c1e1900 */
[----:B------:R0:W4:Y:S01]  /*2a90*/  @P0 LDG.E R36, desc[UR10][R26.64+0x10] ;  /* 0x0000100a1a240981 */ /* 0x000122000c1e1900 */
[----:B------:R-:W-:-:S04]  /*2aa0*/  @P1 VIADD R38, R22, UR4 ;  /* 0x0000000416261c36 */ /* 0x000fc80008000000 */
[----:B------:R-:W-:-:S04]  /*2ab0*/  @P1 IMAD R43, R38, 0x5, RZ ;  /* 0x00000005262b1824 */ /* 0x000fc800078e02ff */
[----:B------:R-:W-:-:S05]  /*2ac0*/  @P1 IMAD.WIDE.U32 R42, R43, 0x4, R24 ;  /* 0x000000042b2a1825 */ /* 0x000fca00078e0018 */
[----:B------:R-:W4:Y:S01]  /*2ad0*/  @P1 LDG.E R38, desc[UR10][R42.64] ;  /* 0x0000000a2a261981 */ /* 0x000f22000c1e1900 */
[----:B------:R-:W-:-:S04]  /*2ae0*/  @P2 VIADD R39, R23, UR4 ;  /* 0x0000000417272c36 */ /* 0x000fc80008000000 */
[----:B------:R-:W-:-:S04]  /*2af0*/  @P2 IMAD R39, R39, 0x5, RZ ;  /* 0x0000000527272824 */ /* 0x000fc800078e02ff */
[----:B0-----:R-:W-:Y:S02]  /*2b00*/  @P2 IMAD.WIDE.U32 R26, R39, 0x4, R24 ;  /* 0x00000004271a2825 */ /* 0x001fe400078e0018 */
[----:B------:R-:W4:Y:S04]  /*2b10*/  @P1 LDG.E R39, desc[UR10][R42.64+0x4] ;  /* 0x0000040a2a271981 */ /* 0x000f28000c1e1900 */
[----:B------:R-:W4:Y:S04]  /*2b20*/  @P2 LDG.E R44, desc[UR10][R26.64] ;  /* 0x0000000a1a2c2981 */ /* 0x000f28000c1e1900 */
[----:B------:R-:W4:Y:S04]  /*2b30*/  @P2 LDG.E R41, desc[UR10][R26.64+0x8] ;  /* 0x0000080a1a292981 */ /* 0x000f28000c1e1900 */
[----:B------:R-:W4:Y:S01]  /*2b40*/  @P2 LDG.E R45, desc[UR10][R26.64+0xc] ;  /* 0x00000c0a1a2d2981 */ /* 0x000f22000c1e1900 */
[----:B--2---:R-:W-:Y:S01]  /*2b50*/  @P0 LOP3.LUT R4, R4, R37, RZ, 0x3c, !PT ;  /* 0x0000002504040212 */ /* 0x004fe200078e3cff */
[----:B------:R-:W-:-:S04]  /*2b60*/  @P3 VIADD R37, R30, UR4 ;  /* 0x000000041e253c36 */ /* 0x000fc80008000000 */
[----:B------:R-:W-:Y:S01]  /*2b70*/  @P3 IMAD R37, R37, 0x5, RZ ;  /* 0x0000000525253824 */ /* 0x000fe200078e02ff */
[----:B---3--:R-:W-:Y:S02]  /*2b80*/  @P0 LOP3.LUT R5, R5, R28, RZ, 0x3c, !PT ;  /* 0x0000001c05050212 */ /* 0x008fe400078e3cff */
[----:B----4-:R-:W-:Y:S01]  /*2b90*/  @P0 LOP3.LUT R6, R6, R29, RZ, 0x3c, !PT ;  /* 0x0000001d06060212 */ /* 0x010fe200078e3cff */
[----:B------:R-:W-:Y:S02]  /*2ba0*/  @P3 IMAD.WIDE.U32 R28, R37, 0x4, R24 ;  /* 0x00000004251c3825 */ /* 0x000fe400078e0018 */
[----:B------:R-:W2:Y:S01]  /*2bb0*/  @P1 LDG.E R37, desc[UR10][R42.64+0xc] ;  /* 0x00000c0a2a251981 */ /* 0x000ea2000c1e1900 */
[----:B------:R-:W-:-:S03]  /*2bc0*/  @P0 LOP3.LUT R3, R3, R40, RZ, 0x3c, !PT ;  /* 0x0000002803030212 */ /* 0x000fc600078e3cff */
[----:B------:R-:W3:Y:S01]  /*2bd0*/  @P1 LDG.E R40, desc[UR10][R42.64+0x8] ;  /* 0x0000080a2a281981 */ /* 0x000ee2000c1e1900 */
[----:B------:R-:W-:-:S03]  /*2be0*/  @P0 LOP3.LUT R7, R7, R36, RZ, 0x3c, !PT ;  /* 0x0000002407070212 */ /* 0x000fc600078e3cff */
[----:B------:R-:W4:Y:S01]  /*2bf0*/  @P3 LDG.E R36, desc[UR10][R28.64] ;  /* 0x0000000a1c243981 */ /* 0x000f22000c1e1900 */
[----:B------:R-:W-:-:S03]  /*2c00*/  @P1 LOP3.LUT R3, R3, R38, RZ, 0x3c, !PT ;  /* 0x0000002603031212 */ /* 0x000fc600078e3cff */
[----:B------:R-:W2:Y:S01]  /*2c10*/  @P1 LDG.E R38, desc[UR10][R42.64+0x10] ;  /* 0x0000100a2a261981 */ /* 0x000ea2000c1e1900 */
[----:B------:R-:W-:-:S03]  /*2c20*/  LOP3.LUT P0, RZ, R35, 0x8000, RZ, 0xc0, !PT ;  /* 0x0000800023ff7812 */ /* 0x000fc6000780c0ff */
[----:B------:R-:W2:Y:S01]  /*2c30*/  @P2 LDG.E R35, desc[UR10][R26.64+0x4] ;  /* 0x0000040a1a232981 */ /* 0x000ea2000c1e1900 */
[----:B------:R-:W-:-:S03]  /*2c40*/  @P1 LOP3.LUT R4, R4, R39, RZ, 0x3c, !PT ;  /* 0x0000002704041212 */ /* 0x000fc600078e3cff */
[----:B------:R-:W2:Y:S01]  /*2c50*/  @P3 LDG.E R43, desc[UR10][R28.64+0xc] ;  /* 0x00000c0a1c2b3981 */ /* 0x000ea2000c1e1900 */
[----:B------:R-:W-:-:S03]  /*2c60*/  @P2 LOP3.LUT R3, R3, R44, RZ, 0x3c, !PT ;  /* 0x0000002c03032212 */ /* 0x000fc600078e3cff */
[----:B------:R-:W2:Y:S04]  /*2c70*/  @P3 LDG.E R39, desc[UR10][R28.64+0x4] ;  /* 0x0000040a1c273981 */ /* 0x000ea8000c1e1900 */
[----:B------:R-:W2:Y:S04]  /*2c80*/  @P3 LDG.E R44, desc[UR10][R28.64+0x8] ;  /* 0x0000080a1c2c3981 */ /* 0x000ea8000c1e1900 */
[----:B------:R0:W2:Y:S01]  /*2c90*/  @P2 LDG.E R42, desc[UR10][R26.64+0x10] ;  /* 0x0000100a1a2a2981 */ /* 0x0000a2000c1e1900 */
[----:B---3--:R-:W-:Y:S01]  /*2ca0*/  @P1 LOP3.LUT R5, R5, R40, RZ, 0x3c, !PT ;  /* 0x0000002805051212 */ /* 0x008fe200078e3cff */
[----:B------:R-:W-:Y:S01]  /*2cb0*/  @P4 VIADD R40, R31, UR4 ;  /* 0x000000041f284c36 */ /* 0x000fe20008000000 */
[----:B----4-:R-:W-:-:S03]  /*2cc0*/  @P3 LOP3.LUT R3, R3, R36, RZ, 0x3c, !PT ;  /* 0x0000002403033212 */ /* 0x010fc600078e3cff */
[----:B------:R-:W-:Y:S01]  /*2cd0*/  @P4 IMAD R40, R40, 0x5, RZ ;  /* 0x0000000528284824 */ /* 0x000fe200078e02ff */
[----:B------:R1:W3:Y:S03]  /*2ce0*/  @P3 LDG.E R36, desc[UR10][R28.64+0x10] ;  /* 0x0000100a1c243981 */ /* 0x0002e6000c1e1900 */
[----:B0-----:R-:W-:Y:S01]  /*2cf0*/  @P4 IMAD.WIDE.U32 R26, R40, 0x4, R24 ;  /* 0x00000004281a4825 */ /* 0x001fe200078e0018 */
[----:B------:R-:W-:-:S04]  /*2d00*/  @P2 LOP3.LUT R5, R5, R41, RZ, 0x3c, !PT ;  /* 0x0000002905052212 */ /* 0x000fc800078e3cff */
[----:B------:R-:W4:Y:S01]  /*2d10*/  @P4 LDG.E R40, desc[UR10][R26.64] ;  /* 0x0000000a1a284981 */ /* 0x000f22000c1e1900 */
[----:B-1----:R-:W-:-:S04]  /*2d20*/  @P5 VIADD R28, R32, UR4 ;  /* 0x00000004201c5c36 */ /* 0x002fc80008000000 */
[----:B------:R-:W-:-:S04]  /*2d30*/  @P5 IMAD R29, R28, 0x5, RZ ;  /* 0x000000051c1d5824 */ /* 0x000fc800078e02ff */
[----:B------:R-:W-:-:S05]  /*2d40*/  @P5 IMAD.WIDE.U32 R28, R29, 0x4, R24 ;  /* 0x000000041d1c5825 */ /* 0x000fca00078e0018 */
[----:B------:R-:W3:Y:S01]  /*2d50*/  @P5 LDG.E R41, desc[UR10][R28.64] ;  /* 0x0000000a1c295981 */ /* 0x000ee2000c1e1900 */
[----:B--2---:R-:W-:-:S03]  /*2d60*/  @P1 LOP3.LUT R7, R7, R38, RZ, 0x3c, !PT ;  /* 0x0000002607071212 */ /* 0x004fc600078e3cff */
[----:B------:R-:W2:Y:S01]  /*2d70*/  @P4 LDG.E R38, desc[UR10][R26.64+0x8] ;  /* 0x0000080a1a264981 */ /* 0x000ea2000c1e1900 */
[----:B------:R-:W-:Y:S02]  /*2d80*/  @P1 LOP3.LUT R6, R6, R37, RZ, 0x3c, !PT ;  /* 0x0000002506061212 */ /* 0x000fe400078e3cff */
[----:B------:R-:W-:Y:S01]  /*2d90*/  @P2 LOP3.LUT R4, R4, R35, RZ, 0x3c, !PT ;  /* 0x0000002304042212 */ /* 0x000fe200078e3cff */
[----:B------:R-:W2:Y:S01]  /*2da0*/  @P4 LDG.E R37, desc[UR10][R26.64+0xc] ;  /* 0x00000c0a1a254981 */ /* 0x000ea2000c1e1900 */
[----:B------:R-:W-:-:S03]  /*2db0*/  @P2 LOP3.LUT R6, R6, R45, RZ, 0x3c, !PT ;  /* 0x0000002d06062212 */ /* 0x000fc600078e3cff */
[----:B------:R-:W2:Y:S01]  /*2dc0*/  @P4 LDG.E R35, desc[UR10][R26.64+0x4] ;  /* 0x0000040a1a234981 */ /* 0x000ea2000c1e1900 */
[----:B------:R-:W-:Y:S02]  /*2dd0*/  @P2 LOP3.LUT R7, R7, R42, RZ, 0x3c, !PT ;  /* 0x0000002a07072212 */ /* 0x000fe400078e3cff */
[----:B------:R-:W-:Y:S01]  /*2de0*/  @P3 LOP3.LUT R4, R4, R39, RZ, 0x3c, !PT ;  /* 0x0000002704043212 */ /* 0x000fe200078e3cff */
[----:B------:R-:W2:Y:S04]  /*2df0*/  @P5 LDG.E R42, desc[UR10][R28.64+0x8] ;  /* 0x0000080a1c2a5981 */ /* 0x000ea8000c1e1900 */
[----:B------:R-:W2:Y:S04]  /*2e00*/  @P5 LDG.E R39, desc[UR10][R28.64+0x4] ;  /* 0x0000040a1c275981 */ /* 0x000ea8000c1e1900 */
[----:B------:R-:W2:Y:S01]  /*2e10*/  @P5 LDG.E R45, desc[UR10][R28.64+0x10] ;  /* 0x0000100a1c2d5981 */ /* 0x000ea2000c1e1900 */
[----:B------:R-:W-:-:S02]  /*2e20*/  @P3 LOP3.LUT R5, R5, R44, RZ, 0x3c, !PT ;  /* 0x0000002c05053212 */ /* 0x000fc400078e3cff */
[----:B----4-:R-:W-:Y:S02]  /*2e30*/  @P4 LOP3.LUT R3, R3, R40, RZ, 0x3c, !PT ;  /* 0x0000002803034212 */ /* 0x010fe400078e3cff */
[----:B------:R0:W4:Y:S02]  /*2e40*/  @P4 LDG.E R40, desc[UR10][R26.64+0x10] ;  /* 0x0000100a1a284981 */ /* 0x000124000c1e1900 */
[----:B0-----:R-:W-:Y:S01]  /*2e50*/  @P6 VIADD R26, R33, UR4 ;  /* 0x00000004211a6c36 */ /* 0x001fe20008000000 */
[----:B---3--:R-:W-:-:S03]  /*2e60*/  @P5 LOP3.LUT R3, R3, R41, RZ, 0x3c, !PT ;  /* 0x0000002903035212 */ /* 0x008fc600078e3cff */
[----:B------:R-:W-:Y:S01]  /*2e70*/  @P6 IMAD R27, R26, 0x5, RZ ;  /* 0x000000051a1b6824 */ /* 0x000fe200078e02ff */
[----:B------:R0:W3:Y:S03]  /*2e80*/  @P5 LDG.E R41, desc[UR10][R28.64+0xc] ;  /* 0x00000c0a1c295981 */ /* 0x0000e6000c1e1900 */
[----:B------:R-:W-:Y:S01]  /*2e90*/  @P6 IMAD.WIDE.U32 R26, R27, 0x4, R24 ;  /* 0x000000041b1a6825 */ /* 0x000fe200078e0018 */
[----:B--2---:R-:W-:-:S04]  /*2ea0*/  @P4 LOP3.LUT R5, R5, R38, RZ, 0x3c, !PT ;  /* 0x0000002605054212 */ /* 0x004fc800078e3cff */
[----:B------:R-:W2:Y:S01]  /*2eb0*/  @P6 LDG.E R44, desc[UR10][R26.64] ;  /* 0x0000000a1a2c6981 */ /* 0x000ea2000c1e1900 */
[----:B0-----:R-:W-:-:S04]  /*2ec0*/  @P0 VIADD R28, R34, UR4 ;  /* 0x00000004221c0c36 */ /* 0x001fc80008000000 */
[----:B------:R-:W-:-:S04]  /*2ed0*/  @P0 IMAD R29, R28, 0x5, RZ ;  /* 0x000000051c1d0824 */ /* 0x000fc800078e02ff */
[----:B------:R-:W-:-:S05]  /*2ee0*/  @P0 IMAD.WIDE.U32 R28, R29, 0x4, R24 ;  /* 0x000000041d1c0825 */ /* 0x000fca00078e0018 */
[----:B------:R-:W4:Y:S01]  /*2ef0*/  @P0 LDG.E R38, desc[UR10][R28.64] ;  /* 0x0000000a1c260981 */ /* 0x000f22000c1e1900 */
[----:B------:R-:W-:Y:S02]  /*2f00*/  @P3 LOP3.LUT R6, R6, R43, RZ, 0x3c, !PT ;  /* 0x0000002b06063212 */ /* 0x000fe400078e3cff */
[----:B------:R-:W-:Y:S01]  /*2f10*/  @P3 LOP3.LUT R7, R7, R36, RZ, 0x3c, !PT ;  /* 0x0000002407073212 */ /* 0x000fe200078e3cff */
[----:B------:R-:W3:Y:S01]  /*2f20*/  @P6 LDG.E R43, desc[UR10][R26.64+0x4] ;  /* 0x0000040a1a2b6981 */ /* 0x000ee2000c1e1900 */
[----:B------:R-:W-:-:S03]  /*2f30*/  @P4 LOP3.LUT R4, R4, R35, RZ, 0x3c, !PT ;  /* 0x0000002304044212 */ /* 0x000fc600078e3cff */
[----:B------:R-:W3:Y:S01]  /*2f40*/  @P6 LDG.E R36, desc[UR10][R26.64+0x8] ;  /* 0x0000080a1a246981 */ /* 0x000ee2000c1e1900 */
[----:B------:R-:W-:-:S03]  /*2f50*/  @P4 LOP3.LUT R6, R6, R37, RZ, 0x3c, !PT ;  /* 0x0000002506064212 */ /* 0x000fc600078e3cff */
[----:B------:R-:W3:Y:S04]  /*2f60*/  @P6 LDG.E R35, desc[UR10][R26.64+0xc] ;  /* 0x00000c0a1a236981 */ /* 0x000ee8000c1e1900 */
[----:B------:R-:W3:Y:S01]  /*2f70*/  @P0 LDG.E R37, desc[UR10][R28.64+0x4] ;  /* 0x0000040a1c250981 */ /* 0x000ee2000c1e1900 */
[----:B--2---:R-:W-:-:S03]  /*2f80*/  @P6 LOP3.LUT R3, R3, R44, RZ, 0x3c, !PT ;  /* 0x0000002c03036212 */ /* 0x004fc600078e3cff */
[----:B------:R-:W2:Y:S04]  /*2f90*/  @P6 LDG.E R44, desc[UR10][R26.64+0x10] ;  /* 0x0000100a1a2c6981 */ /* 0x000ea8000c1e1900 */
[----:B------:R-:W2:Y:S01]  /*2fa0*/  @P0 LDG.E R26, desc[UR10][R28.64+0x8] ;  /* 0x0000080a1c1a0981 */ /* 0x000ea2000c1e1900 */
[----:B----4-:R-:W-:-:S03]  /*2fb0*/  @P0 LOP3.LUT R3, R3, R38, RZ, 0x3c, !PT ;  /* 0x0000002603030212 */ /* 0x010fc600078e3cff */
[----:B------:R-:W4:Y:S04]  /*2fc0*/  @P0 LDG.E R27, desc[UR10][R28.64+0xc] ;  /* 0x00000c0a1c1b0981 */ /* 0x000f28000c1e1900 */
[----:B------:R-:W4:Y:S01]  /*2fd0*/  @P0 LDG.E R38, desc[UR10][R28.64+0x10] ;  /* 0x0000100a1c260981 */ /* 0x000f22000c1e1900 */
[----:B------:R-:W-:Y:S01]  /*2fe0*/  UIADD3 UR4, UPT, UPT, UR4, 0x10, URZ ;  /* 0x0000001004047890 */ /* 0x000fe2000fffe0ff */
[----:B------:R-:W-:-:S03]  /*2ff0*/  @P4 LOP3.LUT R7, R7, R40, RZ, 0x3c, !PT ;  /* 0x0000002807074212 */ /* 0x000fc600078e3cff */
[----:B------:R-:W-:Y:S01]  /*3000*/  UISETP.NE.AND UP0, UPT, UR4, 0x20, UPT ;  /* 0x000000200400788c */ /* 0x000fe2000bf05270 */
[----:B------:R-:W-:Y:S02]  /*3010*/  @P5 LOP3.LUT R4, R4, R39, RZ, 0x3c, !PT ;  /* 0x0000002704045212 */ /* 0x000fe400078e3cff */
[----:B------:R-:W-:Y:S02]  /*3020*/  @P5 LOP3.LUT R5, R5, R42, RZ, 0x3c, !PT ;  /* 0x0000002a05055212 */ /* 0x000fe400078e3cff */
[----:B---3--:R-:W-:Y:S02]  /*3030*/  @P5 LOP3.LUT R6, R6, R41, RZ, 0x3c, !PT ;  /* 0x0000002906065212 */ /* 0x008fe400078e3cff */
[----:B------:R-:W-:Y:S02]  /*3040*/  @P5 LOP3.LUT R7, R7, R45, RZ, 0x3c, !PT ;  /* 0x0000002d07075212 */ /* 0x000fe400078e3cff */
[----:B------:R-:W-:Y:S02]  /*3050*/  @P6 LOP3.LUT R4, R4, R43, RZ, 0x3c, !PT ;  /* 0x0000002b04046212 */ /* 0x000fe400078e3cff */
[----:B------:R-:W-:-:S02]  /*3060*/  @P6 LOP3.LUT R5, R5, R36, RZ, 0x3c, !PT ;  /* 0x0000002405056212 */ /* 0x000fc400078e3cff */
[----:B------:R-:W-:Y:S02]  /*3070*/  @P6 LOP3.LUT R6, R6, R35, RZ, 0x3c, !PT ;  /* 0x0000002306066212 */ /* 0x000fe400078e3cff */
[----:B------:R-:W-:Y:S02]  /*3080*/  @P0 LOP3.LUT R4, R4, R37, RZ, 0x3c, !PT ;  /* 0x0000002504040212 */ /* 0x000fe400078e3cff */
[----:B--2---:R-:W-:Y:S02]  /*3090*/  @P6 LOP3.LUT R7, R7, R44, RZ, 0x3c, !PT ;  /* 0x0000002c07076212 */ /* 0x004fe400078e3cff */
[----:B------:R-:W-:Y:S02]  /*30a0*/  @P0 LOP3.LUT R5, R5, R26, RZ, 0x3c, !PT ;  /* 0x0000001a05050212 */ /* 0x000fe400078e3cff */
[----:B----4-:R-:W-:Y:S02]  /*30b0*/  @P0 LOP3.LUT R6, R6, R27, RZ, 0x3c, !PT ;  /* 0x0000001b06060212 */ /* 0x010fe400078e3cff */
[----:B------:R-:W-:Y:S01]  /*30c0*/  @P0 LOP3.LUT R7, R7, R38, RZ, 0x3c, !PT ;  /* 0x0000002607070212 */ /* 0x000fe200078e3cff */
[----:B------:R-:W-:Y:S06]  /*30d0*/  BRA.U UP0, `(.L_x_8) ;  /* 0xfffffff100987547 */ /* 0x000fec000b83ffff */
[----:B------:R-:W-:-:S05]  /*30e0*/  VIADD R13, R13, 0x1 ;  /* 0x000000010d0d7836 */ /* 0x000fca0000000000 */
[----:B------:R-:W-:-:S13]  /*30f0*/  ISETP.NE.AND P0, PT, R13, 0x5, PT ;  /* 0x000000050d00780c */ /* 0x000fda0003f05270 */
[----:B------:R-:W-:Y:S05]  /*3100*/  @P0 BRA `(.L_x_9) ;  /* 0xfffffff000400947 */ /* 0x000fea000383ffff */
[----:B------:R3:W-:Y:S04]  /*3110*/  STL [R1+0x10c], R3 ;  /* 0x00010c0301007387 */ /* 0x0007e80000100800 */
[----:B------:R3:W-:Y:S02]  /*3120*/  STL.128 [R1+0x110], R4 ;  /* 0x0001100401007387 */ /* 0x0007e40000100c00 */
.L_x_3:
[----:B------:R-:W-:Y:S05]  /*3130*/  BSYNC.RECONVERGENT B1 ;  /* 0x0000000000017941 */ /* 0x000fea0003800200 */
.L_x_2:
[----:B------:R-:W-:Y:S01]  /*3140*/  ISETP.GT.U32.AND P0, PT, R9, 0x3, PT ;  /* 0x000000030900780c */ /* 0x000fe20003f04070 */
[----:B------:R-:W-:Y:S01]  /*3150*/  VIADD R11, R11, 0x1 ;  /* 0x000000010b0b7836 */ /* 0x000fe20000000000 */
[--C-:B------:R-:W-:Y:S02]  /*3160*/  SHF.R.U64 R9, R9, 0x2, R8.reuse ;  /* 0x0000000209097819 */ /* 0x100fe40000001208 */
[----:B------:R-:W-:Y:S02]  /*3170*/  ISETP.GT.U32.AND.EX P0, PT, R8, RZ, PT, P0 ;  /* 0x000000ff0800720c */ /* 0x000fe40003f04100 */
[----:B------:R-:W-:-:S11]  /*3180*/  SHF.R.U32.HI R8, RZ, 0x2, R8 ;  /* 0x00000002ff087819 */ /* 0x000fd60000011608 */
[----:B------:R-:W-:Y:S05]  /*3190*/  @P0 BRA `(.L_x_10) ;  /* 0xffffffd000080947 */ /* 0x000fea000383ffff */
.L_x_1:
[----:B------:R-:W-:Y:S05]  /*31a0*/  BSYNC.RECONVERGENT B0 ;  /* 0x0000000000007941 */ /* 0x000fea0003800200 */
.L_x_0:
[----:B------:R-:W-:Y:S01]  /*31b0*/  ISETP.NE.AND P0, PT, R0, RZ, PT ;  /* 0x000000ff0000720c */ /* 0x000fe20003f05270 */
[----:B------:R-:W-:-:S12]  /*31c0*/  BSSY.RECONVERGENT B0, `(.L_x_11) ;  /* 0x000000b000007945 */ /* 0x000fd80003800200 */
[----:B------:R-:W-:Y:S05]  /*31d0*/  @P0 BRA `(.L_x_12) ;  /* 0x0000000000240947 */ /* 0x000fea0003800000 */
[----:B------:R-:W4:Y:S01]  /*31e0*/  S2UR UR5, SR_CgaCtaId ;  /* 0x00000000000579c3 */ /* 0x000f220000008800 */
[----:B------:R-:W-:Y:S02]  /*31f0*/  UMOV UR4, 0x400 ;  /* 0x0000040000047882 */ /* 0x000fe40000000000 */
[----:B----4-:R-:W-:-:S09]  /*3200*/  ULEA UR4, UR5, UR4, 0x18 ;  /* 0x0000000405047291 */ /* 0x010fd2000f8ec0ff */
[----:B------:R-:W-:Y:S04]  /*3210*/  STS.64 [UR4+0x48], RZ ;  /* 0x000048ffff007988 */ /* 0x000fe80008000a04 */
[----:B------:R-:W-:Y:S04]  /*3220*/  STS.128 [UR4], RZ ;  /* 0x000000ffff007988 */ /* 0x000fe80008000c04 */
[----:B------:R-:W-:Y:S04]  /*3230*/  STS.128 [UR4+0x10], RZ ;  /* 0x000010ffff007988 */ /* 0x000fe80008000c04 */
[----:B------:R-:W-:Y:S04]  /*3240*/  STS.128 [UR4+0x20], RZ ;  /* 0x000020ffff007988 */ /* 0x000fe80008000c04 */
[----:B------:R-:W-:Y:S04]  /*3250*/  STS.128 [UR4+0x30], RZ ;  /* 0x000030ffff007988 */ /* 0x000fe80008000c04 */
[----:B------:R-:W-:Y:S01]  /*3260*/  STS.64 [UR4+0x40], RZ ;  /* 0x000040ffff007988 */ /* 0x000fe20008000a04 */
.L_x_12:
[----:B------:R-:W-:Y:S05]  /*3270*/  BSYNC.RECONVERGENT B0 ;  /* 0x0000000000007941 */ /* 0x000fea0003800200 */
.L_x_11:
[----:B------:R-:W4:Y:S01]  /*3280*/  LDCU UR4, c[0x0][0x38c] ;  /* 0x00007180ff0477ac */ /* 0x000f220008000800 */
[----:B------:R0:W-:Y:S01]  /*3290*/  STL.64 [R1+0x120], RZ ;  /* 0x000120ff01007387 */ /* 0x0001e20000100a00 */
[----:B------:R-:W-:Y:S02]  /*32a0*/  IMAD.MOV.U32 R9, RZ, RZ, R4 ;  /* 0x000000ffff097224 */ /* 0x000fe400078e0004 */
[----:B------:R-:W-:Y:S01]  /*32b0*/  IMAD.MOV.U32 R0, RZ, RZ, R5 ;  /* 0x000000ffff007224 */ /* 0x000fe200078e0005 */
[----:B------:R0:W-:Y:S01]  /*32c0*/  STL [R1+0x128], RZ ;  /* 0x000128ff01007387 */ /* 0x0001e20000100800 */
[----:B------:R-:W-:Y:S02]  /*32d0*/  IMAD.MOV.U32 R11, RZ, RZ, R6 ;  /* 0x000000ffff0b7224 */ /* 0x000fe400078e0006 */
[----:B------:R-:W-:Y:S01]  /*32e0*/  IMAD.MOV.U32 R13, RZ, RZ, R7 ;  /* 0x000000ffff0d7224 */ /* 0x000fe200078e0007 */
[----:B------:R0:W-:Y:S01]  /*32f0*/  STL.64 [R1+0x130], RZ ;  /* 0x000130ff01007387 */ /* 0x0001e20000100a00 */
[----:B----4-:R-:W-:Y:S01]  /*3300*/  UISETP.GE.AND UP0, UPT, UR4, 0x1, UPT ;  /* 0x000000010400788c */ /* 0x010fe2000bf06270 */
[----:B------:R-:W-:Y:S08]  /*3310*/  BAR.SYNC.DEFER_BLOCKING 0x0 ;  /* 0x0000000000007b1d */ /* 0x000ff00000010000 */
[----:B0-----:R-:W-:Y:S05]  /*3320*/  BRA.U !UP0, `(.L_x_13) ;  /* 0x00000069082c7547 */ /* 0x001fea000b800000 */
[----:B------:R-:W-:Y:S02]  /*3330*/  UIADD3 UR12, UPT, UPT, UR14, 0x40, URZ ;  /* 0x000000400e0c7890 */ /* 0x000fe4000fffe0ff */
[----:B------:R-:W-:Y:S02]  /*3340*/  UIADD3 UR7, UPT, UPT, UR14, 0x84, URZ ;  /* 0x000000840e077890 */ /* 0x000fe4000fffe0ff */
[----:B------:R-:W-:Y:S02]  /*3350*/  UIADD3 UR6, UPT, UPT, UR14, 0x98, URZ ;  /* 0x000000980e067890 */ /* 0x000fe4000fffe0ff */
[----:B------:R-:W-:Y:S01]  /*3360*/  UIADD3 UR13, UPT, UPT, UR14, 0xe0, URZ ;  /* 0x000000e00e0d7890 */ /* 0x000fe2000fffe0ff */
[----:B------:R-:W-:-:S11]  /*3370*/  UMOV UR4, URZ ;  /* 0x000000ff00047c82 */ /* 0x000fd60008000000 */
.L_x_101:
[----:B01234-:R-:W-:Y:S01]  /*3380*/  SHF.R.U32.HI R4, RZ, 0x2, R3 ;  /* 0x00000002ff047819 */ /* 0x01ffe20000011603 */
[----:B------:R-:W-:Y:S02]  /*3390*/  IMAD.MOV.U32 R20, RZ, RZ, 0x3020100 ;  /* 0x03020100ff147424 */ /* 0x000fe400078e00ff */
[----:B------:R-:W-:Y:S01]  /*33a0*/  IMAD.MOV.U32 R21, RZ, RZ, 0x7060504 ;  /* 0x07060504ff157424 */ /* 0x000fe200078e00ff */
[----:B------:R-:W-:Y:S01]  /*33b0*/  LOP3.LUT R4, R4, R3, RZ, 0x3c, !PT ;  /* 0x0000000304047212 */ /* 0x000fe200078e3cff */
[----:B------:R-:W-:Y:S02]  /*33c0*/  IMAD.SHL.U32 R3, R13, 0x10, RZ ;  /* 0x000000100d037824 */ /* 0x000fe400078e00ff */
[----:B------:R-:W-:Y:S02]  /*33d0*/  IMAD.MOV.U32 R22, RZ, RZ, 0xb0a0908 ;  /* 0x0b0a0908ff167424 */ /* 0x000fe400078e00ff */
[----:B------:R-:W-:Y:S02]  /*33e0*/  IMAD.MOV.U32 R23, RZ, RZ, 0xf0e0d0c ;  /* 0x0f0e0d0cff177424 */ /* 0x000fe400078e00ff */
[----:B------:R-:W-:-:S02]  /*33f0*/  IMAD.MOV.U32 R16, RZ, RZ, 0x13121110 ;  /* 0x13121110ff107424 */ /* 0x000fc400078e00ff */
[----:B------:R-:W-:Y:S01]  /*3400*/  IMAD.MOV.U32 R17, RZ, RZ, 0x17161514 ;  /* 0x17161514ff117424 */ /* 0x000fe200078e00ff */
[----:B------:R-:W-:Y:S01]  /*3410*/  STL.128 [R1+0x50], R20 ;  /* 0x0000501401007387 */ /* 0x000fe20000100c00 */
[C---:B------:R-:W-:Y:S02]  /*3420*/  IMAD.SHL.U32 R5, R4.reuse, 0x2, RZ ;  /* 0x0000000204057824 */ /* 0x040fe400078e00ff */
[----:B------:R-:W-:Y:S02]  /*3430*/  IMAD.MOV.U32 R18, RZ, RZ, 0x1b1a1918 ;  /* 0x1b1a1918ff127424 */ /* 0x000fe400078e00ff */
[----:B------:R-:W-:Y:S01]  /*3440*/  IMAD.MOV.U32 R19, RZ, RZ, 0x1f1e1d1c ;  /* 0x1f1e1d1cff137424 */ /* 0x000fe200078e00ff */
[----:B------:R-:W-:Y:S01]  /*3450*/  LOP3.LUT R12, R4, R5, R3, 0x96, !PT ;  /* 0x00000005040c7212 */ /* 0x000fe200078e9603 */
[----:B------:R-:W-:Y:S02]  /*3460*/  IMAD.MOV.U32 R4, RZ, RZ, 0x23222120 ;  /* 0x23222120ff047424 */ /* 0x000fe400078e00ff */
[----:B------:R-:W-:Y:S01]  /*3470*/  IMAD.MOV.U32 R6, RZ, RZ, 0x2b2a2928 ;  /* 0x2b2a2928ff067424 */ /* 0x000fe200078e00ff */
[----:B------:R-:W-:Y:S01]  /*3480*/  LOP3.LUT R12, R12, R13, RZ, 0x3c, !PT ;  /* 0x0000000d0c0c7212 */ /* 0x000fe200078e3cff */
[----:B------:R-:W-:Y:S01]  /*3490*/  IMAD.MOV.U32 R5, RZ, RZ, 0x27262524 ;  /* 0x27262524ff057424 */ /* 0x000fe200078e00ff */
[----:B------:R-:W-:Y:S01]  /*34a0*/  STL.128 [R1+0x60], R16 ;  /* 0x0000601001007387 */ /* 0x000fe20000100c00 */
[----:B------:R-:W-:Y:S01]  /*34b0*/  IMAD.MOV.U32 R7, RZ, RZ, 0x2f2e2d2c ;  /* 0x2f2e2d2cff077424 */ /* 0x000fe200078e00ff */
[----:B------:R-:W-:Y:S01]  /*34c0*/  IADD3 R8, PT, PT, R2, 0x587c5, R12 ;  /* 0x000587c502087810 */ /* 0x000fe20007ffe00c */
[----:B------:R-:W-:Y:S01]  /*34d0*/  IMAD.MOV.U32 R14, RZ, RZ, 0x33323130 ;  /* 0x33323130ff0e7424 */ /* 0x000fe200078e00ff */
[----:B------:R-:W-:Y:S01]  /*34e0*/  SHF.R.U32.HI R10, RZ, 0x2, R9 ;  /* 0x00000002ff0a7819 */ /* 0x000fe20000011609 */
[----:B------:R-:W0:Y:S01]  /*34f0*/  LDCU UR8, c[0x0][0x38c] ;  /* 0x00007180ff0877ac */ /* 0x000e220008000800 */
[----:B------:R1:W-:Y:S01]  /*3500*/  STL.128 [R1+0x70], R4 ;  /* 0x0000700401007387 */ /* 0x0003e20000100c00 */
[----:B------:R-:W-:-:S03]  /*3510*/  IMAD.HI.U32 R3, R8, 0x4ec4ec4f, RZ ;  /* 0x4ec4ec4f08037827 */ /* 0x000fc600078e00ff */
[----:B------:R-:W-:Y:S02]  /*3520*/  STL [R1+0x80], R14 ;  /* 0x0000800e01007387 */ /* 0x000fe40000100800 */
[----:B------:R-:W-:-:S05]  /*3530*/  SHF.R.U32.HI R3, RZ, 0x4, R3 ;  /* 0x00000004ff037819 */ /* 0x000fca0000011603 */
[----:B------:R-:W-:-:S04]  /*3540*/  IMAD R8, R3, -0x34, R8 ;  /* 0xffffffcc03087824 */ /* 0x000fc800078e0208 */
[----:B------:R-:W-:-:S05]  /*3550*/  IMAD.IADD R15, R1, 0x1, R8 ;  /* 0x00000001010f7824 */ /* 0x000fca00078e0208 */
[----:B------:R-:W2:Y:S01]  /*3560*/  LDL.U8 R8, [R15+0x50] ;  /* 0x000050000f087983 */ /* 0x000ea20000100000 */
[----:B------:R-:W-:Y:S01]  /*3570*/  LOP3.LUT R10, R10, R9, RZ, 0x3c, !PT ;  /* 0x000000090a0a7212 */ /* 0x000fe200078e3cff */
[----:B------:R-:W-:Y:S02]  /*3580*/  IMAD.SHL.U32 R3, R12, 0x10, RZ ;  /* 0x000000100c037824 */ /* 0x000fe400078e00ff */
[----:B-1----:R-:W-:Y:S02]  /*3590*/  IMAD.MOV.U32 R4, RZ, RZ, 0x33 ;  /* 0x00000033ff047424 */ /* 0x002fe400078e00ff */
[----:B------:R-:W-:-:S05]  /*35a0*/  IMAD.SHL.U32 R9, R10, 0x2, RZ ;  /* 0x000000020a097824 */ /* 0x000fca00078e00ff */
[----:B------:R-:W-:-:S04]  /*35b0*/  LOP3.LUT R3, R10, R9, R3, 0x96, !PT ;  /* 0x000000090a037212 */ /* 0x000fc800078e9603 */
[----:B------:R-:W-:-:S04]  /*35c0*/  LOP3.LUT R3, R3, R12, RZ, 0x3c, !PT ;  /* 0x0000000c03037212 */ /* 0x000fc800078e3cff */
[----:B------:R-:W-:-:S05]  /*35d0*/  IADD3 R9, PT, PT, R2, 0xb0f8a, R3 ;  /* 0x000b0f8a02097810 */ /* 0x000fca0007ffe003 */
[----:B------:R-:W-:-:S05]  /*35e0*/  IMAD.HI.U32 R10, R9, -0x5f5f5f5f, RZ ;  /* 0xa0a0a0a1090a7827 */ /* 0x000fca00078e00ff */
[----:B------:R-:W-:-:S05]  /*35f0*/  SHF.R.U32.HI R10, RZ, 0x5, R10 ;  /* 0x00000005ff0a7819 */ /* 0x000fca000001160a */
[--C-:B------:R-:W-:Y:S01]  /*3600*/  IMAD R10, R10, -0x33, R9.reuse ;  /* 0xffffffcd0a0a7824 */ /* 0x100fe200078e0209 */
[----:B------:R-:W-:-:S03]  /*3610*/  PRMT R9, R4, 0x7610, R9 ;  /* 0x0000761004097816 */ /* 0x000fc60000000009 */
[----:B------:R-:W-:Y:S01]  /*3620*/  IMAD.IADD R17, R1, 0x1, R10 ;  /* 0x0000000101117824 */ /* 0x000fe200078e020a */
[----:B------:R-:W-:Y:S01]  /*3630*/  SHF.R.U32.HI R5, RZ, 0x2, R0 ;  /* 0x00000002ff057819 */ /* 0x000fe20000011600 */
[----:B--2---:R-:W-:Y:S04]  /*3640*/  STL.U8 [R1+0x83], R8 ;  /* 0x0000830801007387 */ /* 0x004fe80000100000 */
[----:B------:R1:W-:Y:S04]  /*3650*/  STL.U8 [R15+0x50], R9 ;  /* 0x000050090f007387 */ /* 0x0003e80000100000 */
[----:B------:R-:W2:Y:S04]  /*3660*/  LDL.U8 R6, [R17+0x50] ;  /* 0x0000500011067983 */ /* 0x000ea80000100000 */
[----:B------:R-:W3:Y:S01]  /*3670*/  LDL.U8 R4, [R1+0x82] ;  /* 0x0000820001047983 */ /* 0x000ee20000100000 */
[----:B------:R-:W-:Y:S01]  /*3680*/  LOP3.LUT R5, R5, R0, RZ, 0x3c, !PT ;  /* 0x0000000005057212 */ /* 0x000fe200078e3cff */
[----:B------:R-:W-:-:S04]  /*3690*/  IMAD.SHL.U32 R0, R3, 0x10, RZ ;  /* 0x0000001003007824 */ /* 0x000fc800078e00ff */
[----:B------:R-:W-:-:S05]  /*36a0*/  IMAD.SHL.U32 R7, R5, 0x2, RZ ;  /* 0x0000000205077824 */ /* 0x000fca00078e00ff */
[----:B------:R-:W-:-:S04]  /*36b0*/  LOP3.LUT R0, R5, R7, R0, 0x96, !PT ;  /* 0x0000000705007212 */ /* 0x000fc800078e9600 */
[----:B------:R-:W-:-:S04]  /*36c0*/  LOP3.LUT R5, R0, R3, RZ, 0x3c, !PT ;  /* 0x0000000300057212 */ /* 0x000fc800078e3cff */
[----:B------:R-:W-:-:S05]  /*36d0*/  IADD3 R0, PT, PT, R2, 0x10974f, R5 ;  /* 0x0010974f02007810 */ /* 0x000fca0007ffe005 */
[----:B------:R-:W-:-:S05]  /*36e0*/  IMAD.HI.U32 R7, R0, 0x51eb851f, RZ ;  /* 0x51eb851f00077827 */ /* 0x000fca00078e00ff */
[----:B------:R-:W-:-:S05]  /*36f0*/  SHF.R.U32.HI R7, RZ, 0x4, R7 ;  /* 0x00000004ff077819 */ /* 0x000fca0000011607 */
[----:B------:R-:W-:-:S04]  /*3700*/  IMAD R0, R7, -0x32, R0 ;  /* 0xffffffce07007824 */ /* 0x000fc800078e0200 */
[----:B-1----:R-:W-:Y:S01]  /*3710*/  IMAD.IADD R15, R1, 0x1, R0 ;  /* 0x00000001010f7824 */ /* 0x002fe200078e0200 */
[----:B--2---:R1:W-:Y:S04]  /*3720*/  STL.U8 [R1+0x82], R6 ;  /* 0x0000820601007387 */ /* 0x0043e80000100000 */
[----:B---3--:R2:W-:Y:S04]  /*3730*/  STL.U8 [R17+0x50], R4 ;  /* 0x0000500411007387 */ /* 0x0085e80000100000 */
[----:B------:R-:W3:Y:S04]  /*3740*/  LDL.U8 R8, [R15+0x50] ;  /* 0x000050000f087983 */ /* 0x000ee80000100000 */
[----:B------:R-:W4:Y:S01]  /*3750*/  LDL.U8 R0, [R1+0x81] ;  /* 0x0000810001007983 */ /* 0x000f220000100000 */
[----:B------:R-:W-:Y:S01]  /*3760*/  SHF.R.U32.HI R10, RZ, 0x2, R11 ;  /* 0x00000002ff0a7819 */ /* 0x000fe2000001160b */
[----:B------:R-:W-:-:S03]  /*3770*/  IMAD.SHL.U32 R7, R5, 0x10, RZ ;  /* 0x0000001005077824 */ /* 0x000fc600078e00ff */
[----:B------:R-:W-:-:S05]  /*3780*/  LOP3.LUT R10, R10, R11, RZ, 0x3c, !PT ;  /* 0x0000000b0a0a7212 */ /* 0x000fca00078e3cff */
[----:B------:R-:W-:-:S05]  /*3790*/  IMAD.SHL.U32 R9, R10, 0x2, RZ ;  /* 0x000000020a097824 */ /* 0x000fca00078e00ff */
[----:B------:R-:W-:-:S04]  /*37a0*/  LOP3.LUT R10, R10, R9, R7, 0x96, !PT ;  /* 0x000000090a0a7212 */ /* 0x000fc800078e9607 */
[----:B------:R-:W-:-:S04]  /*37b0*/  LOP3.LUT R7, R10, R5, RZ, 0x3c, !PT ;  /* 0x000000050a077212 */ /* 0x000fc800078e3cff */
[----:B------:R-:W-:-:S05]  /*37c0*/  IADD3 R9, PT, PT, R2, 0x161f14, R7 ;  /* 0x00161f1402097810 */ /* 0x000fca0007ffe007 */
[----:B-1----:R-:W-:-:S05]  /*37d0*/  IMAD.HI.U32 R6, R9, 0x5397829d, RZ ;  /* 0x5397829d09067827 */ /* 0x002fca00078e00ff */
[----:B------:R-:W-:-:S05]  /*37e0*/  SHF.R.U32.HI R6, RZ, 0x4, R6 ;  /* 0x00000004ff067819 */ /* 0x000fca0000011606 */
[----:B------:R-:W-:-:S04]  /*37f0*/  IMAD R6, R6, -0x31, R9 ;  /* 0xffffffcf06067824 */ /* 0x000fc800078e0209 */
[----:B--2---:R-:W-:Y:S01]  /*3800*/  IMAD.IADD R17, R1, 0x1, R6 ;  /* 0x0000000101117824 */ /* 0x004fe200078e0206 */
[----:B---3--:R1:W-:Y:S04]  /*3810*/  STL.U8 [R1+0x81], R8 ;  /* 0x0000810801007387 */ /* 0x0083e80000100000 */
[----:B----4-:R2:W-:Y:S04]  /*3820*/  STL.U8 [R15+0x50], R0 ;  /* 0x000050000f007387 */ /* 0x0105e80000100000 */
        /* <DEDUP_REMOVED lines=9> */
[----:B-1----:R-:W-:-:S05]  /*38c0*/  IMAD.HI.U32 R8, R10, -0x55555555, RZ ;  /* 0xaaaaaaab0a087827 */ /* 0x002fca00078e00ff */
        /* <DEDUP_REMOVED lines=22> */
[----:B------:R-:W-:-:S04]  /*3a30*/  SHF.R.U32.HI R10, RZ, 0x2, R3 ;  /* 0x00000002ff0a7819 */ /* 0x000fc80000011603 */
[----:B------:R-:W-:Y:S01]  /*3a40*/  LOP3.LUT R10, R10, R3, RZ, 0x3c, !PT ;  /* 0x000000030a0a7212 */ /* 0x000fe200078e3cff */
[----:B------:R-:W-:-:S04]  /*3a50*/  IMAD.SHL.U32 R3, R11, 0x10, RZ ;  /* 0x000000100b037824 */ /* 0x000fc800078e00ff */
        /* <DEDUP_REMOVED lines=8> */
[----:B------:R-:W-:Y:S01]  /*3ae0*/  SHF.R.U32.HI R10, RZ, 0x2, R5 ;  /* 0x00000002ff0a7819 */ /* 0x000fe20000011605 */
[----:B---3--:R-:W-:Y:S04]  /*3af0*/  STL.U8 [R1+0x7e], R6 ;  /* 0x00007e0601007387 */ /* 0x008fe80000100000 */
[----:B----4-:R1:W-:Y:S04]  /*3b00*/  STL.U8 [R17+0x50], R4 ;  /* 0x0000500411007387 */ /* 0x0103e80000100000 */
        /* <DEDUP_REMOVED lines=8> */
[----:B------:R-:W-:-:S04]  /*3b90*/  IMAD.HI.U32 R13, R10, 0x6c16c16d, RZ ;  /* 0x6c16c16d0a0d7827 */ /* 0x000fc800078e00ff */
[----:B-1----:R-:W-:-:S05]  /*3ba0*/  IMAD.IADD R4, R10, 0x1, -R13 ;  /* 0x000000010a047824 */ /* 0x002fca00078e0a0d */
[----:B------:R-:W-:-:S04]  /*3bb0*/  LEA.HI R4, R4, R13, RZ, 0x1f ;  /* 0x0000000d04047211 */ /* 0x000fc800078ff8ff */
[----:B------:R-:W-:-:S05]  /*3bc0*/  SHF.R.U32.HI R13, RZ, 0x5, R4 ;  /* 0x00000005ff0d7819 */ /* 0x000fca0000011604 */
[----:B------:R-:W-:-:S04]  /*3bd0*/  IMAD R10, R13, -0x2d, R10 ;  /* 0xffffffd30d0a7824 */ /* 0x000fc800078e020a */
[----:B------:R-:W-:Y:S01]  /*3be0*/  IMAD.IADD R17, R1, 0x1, R10 ;  /* 0x0000000101117824 */ /* 0x000fe200078e020a */
[----:B--2---:R1:W-:Y:S04]  /*3bf0*/  STL.U8 [R1+0x7d], R8 ;  /* 0x00007d0801007387 */ /* 0x0043e80000100000 */
[----:B---3--:R2:W-:Y:S04]  /*3c00*/  STL.U8 [R15+0x50], R0 ;  /* 0x000050000f007387 */ /* 0x0085e80000100000 */
        /* <DEDUP_REMOVED lines=38> */
[----:B------:R-:W-:-:S04]  /*3e70*/  IADD3 R10, PT, PT, R2, 0x3cd577, R11 ;  /* 0x003cd577020a7810 */ /* 0x000fc80007ffe00b */
[----:B-1----:R-:W-:-:S05]  /*3e80*/  SHF.R.U32.HI R8, RZ, 0x1, R10 ;  /* 0x00000001ff087819 */ /* 0x002fca000001160a */
[----:B------:R-:W-:-:S05]  /*3e90*/  IMAD.HI.U32 R8, R8, 0x30c30c31, RZ ;  /* 0x30c30c3108087827 */ /* 0x000fca00078e00ff */
        /* <DEDUP_REMOVED lines=44> */
[----:B------:R-:W-:-:S04]  /*4160*/  IMAD.HI.U32 R13, R10, -0x5be5be5b, RZ ;  /* 0xa41a41a50a0d7827 */ /* 0x000fc800078e00ff */
        /* <DEDUP_REMOVED lines=21> */
[----:B---3--:R-:W-:Y:S04]  /*42c0*/  STL.U8 [R1+0x76], R6 ;  /* 0x0000760601007387 */ /* 0x008fe80000100000 */
[----:B----4-:R1:W-:Y:S04]  /*42d0*/  STL.U8 [R17+0x50], R4 ;  /* 0x0000500411007387 */ /* 0x0103e80000100000 */
[----:B------:R-:W2:Y:S04]  /*42e0*/  LDL.U8 R8, [R15+0x50] ;  /* 0x000050000f087983 */ /* 0x000ea80000100000 */
[----:B------:R-:W3:Y:S01]  /*42f0*/  LDL.U8 R0, [R1+0x75] ;  /* 0x0000750001007983 */ /* 0x000ee20000100000 */
[----:B------:R-:W-:-:S04]  /*4300*/  SHF.R.U32.HI R10, RZ, 0x2, R11 ;  /* 0x00000002ff0a7819 */ /* 0x000fc8000001160b */
        /* <DEDUP_REMOVED lines=82> */
[----:B------:R-:W-:Y:S01]  /*4830*/  LOP3.LUT R12, R0, R12, R11, 0x96, !PT ;  /* 0x0000000c000c7212 */ /* 0x000fe200078e960b */
[----:B------:R-:W-:-:S03]  /*4840*/  VIADD R0, R2, 0x9 ;  /* 0x0000000902007836 */ /* 0x000fc60000000000 */
[----:B------:R-:W-:-:S05]  /*4850*/  LOP3.LUT R11, R12, R9, RZ, 0x3c, !PT ;  /* 0x000000090c0b7212 */ /* 0x000fca00078e3cff */
[----:B-1----:R-:W-:-:S05]  /*4860*/  IMAD.IADD R10, R11, 0x1, R0 ;  /* 0x000000010b0a7824 */ /* 0x002fca00078e0200 */
[----:B------:R-:W-:-:S05]  /*4870*/  LOP3.LUT R10, R10, 0x1f, RZ, 0xc0, !PT ;  /* 0x0000001f0a0a7812 */ /* 0x000fca00078ec0ff */
[----:B--2---:R-:W-:Y:S01]  /*4880*/  IMAD.IADD R15, R1, 0x1, R10 ;  /* 0x00000001010f7824 */ /* 0x004fe200078e020a */
[----:B------:R-:W-:-:S04]  /*4890*/  SHF.R.U32.HI R12, RZ, 0x2, R3 ;  /* 0x00000002ff0c7819 */ /* 0x000fc80000011603 */
[----:B------:R-:W-:Y:S01]  /*48a0*/  LOP3.LUT R12, R12, R3, RZ, 0x3c, !PT ;  /* 0x000000030c0c7212 */ /* 0x000fe200078e3cff */
[----:B---3--:R-:W-:Y:S04]  /*48b0*/  STL.U8 [R1+0x70], R6 ;  /* 0x0000700601007387 */ /* 0x008fe80000100000 */
[----:B----4-:R1:W-:Y:S04]  /*48c0*/  STL.U8 [R17+0x50], R4 ;  /* 0x0000500411007387 */ /* 0x0103e80000100000 */
[----:B------:R-:W2:Y:S04]  /*48d0*/  LDL.U8 R10, [R15+0x50] ;  /* 0x000050000f0a7983 */ /* 0x000ea80000100000 */
[----:B------:R-:W3:Y:S01]  /*48e0*/  LDL.U8 R8, [R1+0x6f] ;  /* 0x00006f0001087983 */ /* 0x000ee20000100000 */
[----:B------:R-:W-:-:S02]  /*48f0*/  IMAD.SHL.U32 R13, R12, 0x2, RZ ;  /* 0x000000020c0d7824 */ /* 0x000fc400078e00ff */
        /* <DEDUP_REMOVED lines=52> */
[----:B------:R-:W-:-:S04]  /*4c40*/  IMAD.HI.U32 R13, R10, 0x24924925, RZ ;  /* 0x249249250a0d7827 */ /* 0x000fc800078e00ff */
        /* <DEDUP_REMOVED lines=182> */
[----:B------:R-:W-:-:S05]  /*57b0*/  LOP3.LUT R3, R12, R11, RZ, 0x3c, !PT ;  /* 0x0000000b0c037212 */ /* 0x000fca00078e3cff */
[----:B------:R-:W-:-:S05]  /*57c0*/  IMAD.IADD R0, R0, 0x1, R3 ;  /* 0x0000000100007824 */ /* 0x000fca00078e0203 */
[----:B------:R-:W-:-:S05]  /*57d0*/  LOP3.LUT R0, R0, 0xf, RZ, 0xc0, !PT ;  /* 0x0000000f00007812 */ /* 0x000fca00078ec0ff */
[----:B-1----:R-:W-:Y:S01]  /*57e0*/  IMAD.IADD R15, R1, 0x1, R0 ;  /* 0x00000001010f7824 */ /* 0x002fe200078e0200 */
[----:B------:R-:W-:Y:S01]  /*57f0*/  SHF.R.U32.HI R10, RZ, 0x2, R5 ;  /* 0x00000002ff0a7819 */ /* 0x000fe20000011605 */
[----:B--2---:R1:W-:Y:S04]  /*5800*/  STL.U8 [R1+0x60], R6 ;  /* 0x0000600601007387 */ /* 0x0043e80000100000 */
[----:B---3--:R2:W-:Y:S04]  /*5810*/  STL.U8 [R17+0x50], R4 ;  /* 0x0000500411007387 */ /* 0x0085e80000100000 */
[----:B------:R-:W3:Y:S04]  /*5820*/  LDL.U8 R8, [R15+0x50] ;  /* 0x000050000f087983 */ /* 0x000ee80000100000 */
[----:B------:R-:W4:Y:S01]  /*5830*/  LDL.U8 R0, [R1+0x5f] ;  /* 0x00005f0001007983 */ /* 0x000f220000100000 */
        /* <DEDUP_REMOVED lines=11> */
[----:B---3--:R1:W-:Y:S04]  /*58f0*/  STL.U8 [R1+0x5f], R8 ;  /* 0x00005f0801007387 */ /* 0x0083e80000100000 */
[----:B----4-:R2:W-:Y:S04]  /*5900*/  STL.U8 [R15+0x50], R0 ;  /* 0x000050000f007387 */ /* 0x0105e80000100000 */
[----:B------:R-:W3:Y:S04]  /*5910*/  LDL.U8 R6, [R17+0x50] ;  /* 0x0000500011067983 */ /* 0x000ee80000100000 */
[----:B------:R-:W4:Y:S01]  /*5920*/  LDL.U8 R4, [R1+0x5e] ;  /* 0x00005e0001047983 */ /* 0x000f220000100000 */
[----:B------:R-:W-:Y:S01]  /*5930*/  LOP3.LUT R10, R10, R7, RZ, 0x3c, !PT ;  /* 0x000000070a0a7212 */ /* 0x000fe200078e3cff */
[----:B------:R-:W-:-:S04]  /*5940*/  IMAD.SHL.U32 R7, R5, 0x10, RZ ;  /* 0x0000001005077824 */ /* 0x000fc800078e00ff */
[----:B------:R-:W-:-:S05]  /*5950*/  IMAD.SHL.U32 R12, R10, 0x2, RZ ;  /* 0x000000020a0c7824 */ /* 0x000fca00078e00ff */
[----:B------:R-:W-:-:S04]  /*5960*/  LOP3.LUT R12, R10, R12, R7, 0x96, !PT ;  /* 0x0000000c0a0c7212 */ /* 0x000fc800078e9607 */
[----:B------:R-:W-:-:S04]  /*5970*/  LOP3.LUT R7, R12, R5, RZ, 0x3c, !PT ;  /* 0x000000050c077212 */ /* 0x000fc800078e3cff */
[----:B------:R-:W-:-:S04]  /*5980*/  IADD3 R10, PT, PT, R2, 0xd7af03, R7 ;  /* 0x00d7af03020a7810 */ /* 0x000fc80007ffe007 */
[----:B-1----:R-:W-:-:S05]  /*5990*/  SHF.R.U32.HI R8, RZ, 0x1, R10 ;  /* 0x00000001ff087819 */ /* 0x002fca000001160a */
[----:B------:R-:W-:-:S05]  /*59a0*/  IMAD.HI.U32 R8, R8, -0x6db6db6d, RZ ;  /* 0x9249249308087827 */ /* 0x000fca00078e00ff */
        /* <DEDUP_REMOVED lines=77> */
[----:B------:R-:W-:Y:S01]  /*5e80*/  IMAD.IADD R19, R1, 0x1, R10 ;  /* 0x0000000101137824 */ /* 0x000fe200078e020a */
[----:B---3--:R1:W-:Y:S04]  /*5e90*/  STL.U8 [R1+0x59], R8 ;  /* 0x0000590801007387 */ /* 0x0083e80000100000 */
[----:B----4-:R3:W-:Y:S04]  /*5ea0*/  STL.U8 [R15+0x50], R0 ;  /* 0x000050000f007387 */ /* 0x0107e80000100000 */
[----:B------:R-:W4:Y:S04]  /*5eb0*/  LDL.U8 R10, [R19+0x50] ;  /* 0x00005000130a7983 */ /* 0x000f280000100000 */
[----:B------:R-:W5:Y:S01]  /*5ec0*/  LDL.U8 R6, [R1+0x58] ;  /* 0x0000580001067983 */ /* 0x000f620000100000 */
[----:B--2---:R-:W-:Y:S01]  /*5ed0*/  SHF.R.U32.HI R4, RZ, 0x2, R9 ;  /* 0x00000002ff047819 */ /* 0x004fe20000011609 */
[----:B------:R-:W-:-:S03]  /*5ee0*/  VIADD R13, R2, 0x1 ;  /* 0x00000001020d7836 */ /* 0x000fc60000000000 */
[----:B------:R-:W-:Y:S01]  /*5ef0*/  LOP3.LUT R4, R4, R9, RZ, 0x3c, !PT ;  /* 0x0000000904047212 */ /* 0x000fe200078e3cff */
[----:B------:R-:W-:-:S04]  /*5f00*/  IMAD.SHL.U32 R9, R7, 0x10, RZ ;  /* 0x0000001007097824 */ /* 0x000fc800078e00ff */
[----:B------:R-:W-:-:S05]  /*5f10*/  IMAD.SHL.U32 R12, R4, 0x2, RZ ;  /* 0x00000002040c7824 */ /* 0x000fca00078e00ff */
[----:B------:R-:W-:-:S04]  /*5f20*/  LOP3.LUT R4, R4, R12, R9, 0x96, !PT ;  /* 0x0000000c04047212 */ /* 0x000fc800078e9609 */
[----:B------:R-:W-:-:S05]  /*5f30*/  LOP3.LUT R4, R4, R7, RZ, 0x3c, !PT ;  /* 0x0000000704047212 */ /* 0x000fca00078e3cff */
[----:B-1----:R-:W-:-:S05]  /*5f40*/  IMAD.IADD R8, R4, 0x1, R13 ;  /* 0x0000000104087824 */ /* 0x002fca00078e020d */
[----:B------:R-:W-:-:S05]  /*5f50*/  LOP3.LUT R8, R8, 0x7, RZ, 0xc0, !PT ;  /* 0x0000000708087812 */ /* 0x000fca00078ec0ff */
[----:B------:R-:W-:Y:S01]  /*5f60*/  IMAD.IADD R17, R1, 0x1, R8 ;  /* 0x0000000101117824 */ /* 0x000fe200078e0208 */
[----:B------:R-:W-:-:S04]  /*5f70*/  SHF.R.U32.HI R12, RZ, 0x2, R11 ;  /* 0x00000002ff0c7819 */ /* 0x000fc8000001160b */
[----:B------:R-:W-:Y:S01]  /*5f80*/  LOP3.LUT R12, R12, R11, RZ, 0x3c, !PT ;  /* 0x0000000b0c0c7212 */ /* 0x000fe200078e3cff */
[----:B----4-:R1:W-:Y:S04]  /*5f90*/  STL.U8 [R1+0x58], R10 ;  /* 0x0000580a01007387 */ /* 0x0103e80000100000 */
[----:B-----5:R2:W-:Y:S04]  /*5fa0*/  STL.U8 [R19+0x50], R6 ;  /* 0x0000500613007387 */ /* 0x0205e80000100000 */
[----:B------:R-:W4:Y:S04]  /*5fb0*/  LDL.U8 R8, [R17+0x50] ;  /* 0x0000500011087983 */ /* 0x000f280000100000 */
[----:B---3--:R-:W3:Y:S01]  /*5fc0*/  LDL.U8 R0, [R1+0x57] ;  /* 0x0000570001007983 */ /* 0x008ee20000100000 */
[----:B------:R-:W-:-:S02]  /*5fd0*/  IMAD.SHL.U32 R11, R12, 0x2, RZ ;  /* 0x000000020c0b7824 */ /* 0x000fc400078e00ff */
[----:B------:R-:W-:-:S05]  /*5fe0*/  IMAD.SHL.U32 R9, R4, 0x10, RZ ;  /* 0x0000001004097824 */ /* 0x000fca00078e00ff */
[----:B------:R-:W-:-:S04]  /*5ff0*/  LOP3.LUT R9, R12, R11, R9, 0x96, !PT ;  /* 0x0000000b0c097212 */ /* 0x000fc800078e9609 */
[----:B------:R-:W-:-:S04]  /*6000*/  LOP3.LUT R15, R9, R4, RZ, 0x3c, !PT ;  /* 0x00000004090f7212 */ /* 0x000fc800078e3cff */
[----:B------:R-:W-:-:S05]  /*6010*/  IADD3 R9, PT, PT, R2, 0xfe6566, R15 ;  /* 0x00fe656602097810 */ /* 0x000fca0007ffe00f */
[----:B-1----:R-:W-:-:S04]  /*6020*/  IMAD.HI.U32 R10, R9, 0x24924925, RZ ;  /* 0x24924925090a7827 */ /* 0x002fc800078e00ff */
[----:B------:R-:W-:-:S05]  /*6030*/  IMAD.IADD R11, R9, 0x1, -R10 ;  /* 0x00000001090b7824 */ /* 0x000fca00078e0a0a */
[----:B------:R-:W-:-:S04]  /*6040*/  LEA.HI R11, R11, R10, RZ, 0x1f ;  /* 0x0000000a0b0b7211 */ /* 0x000fc800078ff8ff */
[----:B--2---:R-:W-:-:S05]  /*6050*/  SHF.R.U32.HI R6, RZ, 0x2, R11 ;  /* 0x00000002ff067819 */ /* 0x004fca000001160b */
[----:B------:R-:W-:-:S04]  /*6060*/  IMAD R6, R6, -0x7, R9 ;  /* 0xfffffff906067824 */ /* 0x000fc800078e0209 */
[----:B------:R-:W-:Y:S01]  /*6070*/  IMAD.IADD R19, R1, 0x1, R6 ;  /* 0x0000000101137824 */ /* 0x000fe200078e0206 */
[----:B----4-:R1:W-:Y:S04]  /*6080*/  STL.U8 [R1+0x57], R8 ;  /* 0x0000570801007387 */ /* 0x0103e80000100000 */
        /* <DEDUP_REMOVED lines=13> */
[----:B------:R-:W-:Y:S01]  /*6160*/  IMAD.IADD R11, R1, 0x1, R8 ;  /* 0x00000001010b7824 */ /* 0x000fe200078e0208 */
[----:B---3--:R-:W-:Y:S04]  /*6170*/  STL.U8 [R1+0x56], R10 ;  /* 0x0000560a01007387 */ /* 0x008fe80000100000 */
[----:B----4-:R1:W-:Y:S04]  /*6180*/  STL.U8 [R19+0x50], R6 ;  /* 0x0000500613007387 */ /* 0x0103e80000100000 */
[----:B------:R-:W3:Y:S04]  /*6190*/  LDL.U8 R12, [R11+0x50] ;  /* 0x000050000b0c7983 */ /* 0x000ee80000100000 */
[----:B------:R-:W4:Y:S01]  /*61a0*/  LDL.U8 R8, [R1+0x55] ;  /* 0x0000550001087983 */ /* 0x000f220000100000 */
[----:B--2---:R-:W-:-:S04]  /*61b0*/  SHF.R.U32.HI R0, RZ, 0x2, R5 ;  /* 0x00000002ff007819 */ /* 0x004fc80000011605 */
[----:B------:R-:W-:Y:S01]  /*61c0*/  LOP3.LUT R0, R0, R5, RZ, 0x3c, !PT ;  /* 0x0000000500007212 */ /* 0x000fe200078e3cff */
[----:B------:R-:W-:-:S04]  /*61d0*/  IMAD.SHL.U32 R5, R3, 0x10, RZ ;  /* 0x0000001003057824 */ /* 0x000fc800078e00ff */
[----:B------:R-:W-:-:S05]  /*61e0*/  IMAD.SHL.U32 R9, R0, 0x2, RZ ;  /* 0x0000000200097824 */ /* 0x000fca00078e00ff */
[----:B------:R-:W-:-:S04]  /*61f0*/  LOP3.LUT R0, R0, R9, R5, 0x96, !PT ;  /* 0x0000000900007212 */ /* 0x000fc800078e9605 */
[----:B------:R-:W-:-:S04]  /*6200*/  LOP3.LUT R9, R0, R3, RZ, 0x3c, !PT ;  /* 0x0000000300097212 */ /* 0x000fc800078e3cff */
[----:B------:R-:W-:-:S05]  /*6210*/  IADD3 R0, PT, PT, R2, 0x10974f0, R9 ;  /* 0x010974f002007810 */ /* 0x000fca0007ffe009 */
[----:B------:R-:W-:-:S05]  /*6220*/  IMAD.HI.U32 R5, R0, -0x33333333, RZ ;  /* 0xcccccccd00057827 */ /* 0x000fca00078e00ff */
[----:B------:R-:W-:-:S05]  /*6230*/  SHF.R.U32.HI R5, RZ, 0x2, R5 ;  /* 0x00000002ff057819 */ /* 0x000fca0000011605 */
[----:B------:R-:W-:-:S04]  /*6240*/  IMAD R0, R5, -0x5, R0 ;  /* 0xfffffffb05007824 */ /* 0x000fc800078e0200 */
[----:B------:R-:W-:Y:S01]  /*6250*/  IMAD.IADD R14, R1, 0x1, R0 ;  /* 0x00000001010e7824 */ /* 0x000fe200078e0200 */
[----:B---3--:R2:W-:Y:S04]  /*6260*/  STL.U8 [R1+0x55], R12 ;  /* 0x0000550c01007387 */ /* 0x0085e80000100000 */
[----:B----4-:R3:W-:Y:S04]  /*6270*/  STL.U8 [R11+0x50], R8 ;  /* 0x000050080b007387 */ /* 0x0107e80000100000 */
[----:B-1----:R-:W4:Y:S04]  /*6280*/  LDL.U8 R6, [R14+0x50] ;  /* 0x000050000e067983 */ /* 0x002f280000100000 */
[----:B------:R-:W5:Y:S01]  /*6290*/  LDL.U8 R5, [R1+0x54] ;  /* 0x0000540001057983 */ /* 0x000f620000100000 */
        /* <DEDUP_REMOVED lines=8> */
[----:B--2---:R-:W-:Y:S01]  /*6320*/  IMAD.IADD R12, R1, 0x1, R10 ;  /* 0x00000001010c7824 */ /* 0x004fe200078e020a */
[----:B---3--:R-:W-:Y:S01]  /*6330*/  SHF.R.U32.HI R11, RZ, 0x2, R4 ;  /* 0x00000002ff0b7819 */ /* 0x008fe20000011604 */
[----:B----4-:R1:W-:Y:S04]  /*6340*/  STL.U8 [R1+0x54], R6 ;  /* 0x0000540601007387 */ /* 0x0103e80000100000 */
[----:B-----5:R2:W-:Y:S04]  /*6350*/  STL.U8 [R14+0x50], R5 ;  /* 0x000050050e007387 */ /* 0x0205e80000100000 */
        /* <DEDUP_REMOVED lines=9> */
[----:B--2---:R-:W-:-:S05]  /*63f0*/  SHF.R.U32.HI R5, RZ, 0x1, R6 ;  /* 0x00000001ff057819 */ /* 0x004fca0000011606 */
[----:B------:R-:W-:-:S04]  /*6400*/  IMAD R4, R5, -0x3, R4 ;  /* 0xfffffffd05047824 */ /* 0x000fc800078e0204 */
[----:B------:R-:W-:Y:S01]  /*6410*/  IMAD.IADD R18, R1, 0x1, R4 ;  /* 0x0000000101127824 */ /* 0x000fe200078e0204 */
[----:B---3--:R1:W-:Y:S04]  /*6420*/  STL.U8 [R1+0x53], R8 ;  /* 0x0000530801007387 */ /* 0x0083e80000100000 */
[----:B----4-:R2:W-:Y:S04]  /*6430*/  STL.U8 [R12+0x50], R7 ;  /* 0x000050070c007387 */ /* 0x0105e80000100000 */
[----:B------:R-:W3:Y:S04]  /*6440*/  LDL.U8 R4, [R18+0x50] ;  /* 0x0000500012047983 */ /* 0x000ee80000100000 */
[----:B------:R-:W4:Y:S01]  /*6450*/  LDL.U8 R5, [R1+0x52] ;  /* 0x0000520001057983 */ /* 0x000f220000100000 */
[----:B------:R-:W-:Y:S01]  /*6460*/  SHF.R.U32.HI R6, RZ, 0x2, R15 ;  /* 0x00000002ff067819 */ /* 0x000fe2000001160f */
[----:B------:R-:W-:-:S02]  /*6470*/  IMAD.SHL.U32 R13, R11, 0x10, RZ ;  /* 0x000000100b0d7824 */ /* 0x000fc400078e00ff */
[----:B------:R-:W-:Y:S01]  /*6480*/  VIADD R2, R2, 0x11a0c3f ;  /* 0x011a0c3f02027836 */ /* 0x000fe20000000000 */
[----:B------:R-:W-:-:S05]  /*6490*/  LOP3.LUT R6, R6, R15, RZ, 0x3c, !PT ;  /* 0x0000000f06067212 */ /* 0x000fca00078e3cff */
[----:B------:R-:W-:-:S05]  /*64a0*/  IMAD.SHL.U32 R10, R6, 0x2, RZ ;  /* 0x00000002060a7824 */ /* 0x000fca00078e00ff */
[----:B------:R-:W-:-:S04]  /*64b0*/  LOP3.LUT R10, R6, R10, R13, 0x96, !PT ;  /* 0x0000000a060a7212 */ /* 0x000fc800078e960d */
[----:B------:R-:W-:-:S05]  /*64c0*/  LOP3.LUT R13, R10, R11, RZ, 0x3c, !PT ;  /* 0x0000000b0a0d7212 */ /* 0x000fca00078e3cff */
[----:B------:R-:W-:-:S05]  /*64d0*/  IMAD.IADD R6, R13, 0x1, R2 ;  /* 0x000000010d067824 */ /* 0x000fca00078e0202 */
[----:B------:R-:W-:-:S05]  /*64e0*/  LOP3.LUT R6, R6, 0x1, RZ, 0xc0, !PT ;  /* 0x0000000106067812 */ /* 0x000fca00078ec0ff */
[----:B------:R-:W-:Y:S01]  /*64f0*/  IMAD.IADD R17, R1, 0x1, R6 ;  /* 0x0000000101117824 */ /* 0x000fe200078e0206 */
[----:B---3--:R3:W-:Y:S04]  /*6500*/  STL.U8 [R1+0x52], R4 ;  /* 0x0000520401007387 */ /* 0x0087e80000100000 */
[----:B----4-:R4:W-:Y:S04]  /*6510*/  STL.U8 [R18+0x50], R5 ;  /* 0x0000500512007387 */ /* 0x0109e80000100000 */
[----:B-1----:R-:W5:Y:S04]  /*6520*/  LDL.U8 R8, [R17+0x50] ;  /* 0x0000500011087983 */ /* 0x002f680000100000 */
[----:B------:R-:W2:Y:S04]  /*6530*/  LDL.U8 R6, [R1+0x51] ;  /* 0x0000510001067983 */ /* 0x000ea80000100000 */
[----:B-----5:R1:W-:Y:S04]  /*6540*/  STL.U8 [R1+0x51], R8 ;  /* 0x0000510801007387 */ /* 0x0203e80000100000 */
[----:B--2---:R2:W-:Y:S04]  /*6550*/  STL.U8 [R17+0x50], R6 ;  /* 0x0000500611007387 */ /* 0x0045e80000100000 */
[----:B------:R-:W4:Y:S04]  /*6560*/  LDL R7, [R1+0x50] ;  /* 0x0000500001077983 */ /* 0x000f280000100800 */
[----:B------:R-:W1:Y:S04]  /*6570*/  LDL R14, [R1+0x58] ;  /* 0x00005800010e7983 */ /* 0x000e680000100800 */
[----:B------:R-:W5:Y:S04]  /*6580*/  LDL R12, [R1+0x54] ;  /* 0x00005400010c7983 */ /* 0x000f680000100800 */
[----:B------:R-:W5:Y:S04]  /*6590*/  LDL R16, [R1+0x60] ;  /* 0x0000600001107983 */ /* 0x000f680000100800 */
[----:B------:R-:W5:Y:S04]  /*65a0*/  LDL R15, [R1+0x5c] ;  /* 0x00005c00010f7983 */ /* 0x000f680000100800 */
[----:B---3--:R-:W3:Y:S04]  /*65b0*/  LDL R4, [R1+0x64] ;  /* 0x0000640001047983 */ /* 0x008ee80000100800 */
[----:B------:R-:W-:Y:S04]  /*65c0*/  STL.64 [R1+0x98], RZ ;  /* 0x000098ff01007387 */ /* 0x000fe80000100a00 */
[----:B------:R-:W-:Y:S04]  /*65d0*/  STL.128 [R1+0xa0], RZ ;  /* 0x0000a0ff01007387 */ /* 0x000fe80000100c00 */
[----:B------:R-:W-:Y:S04]  /*65e0*/  STL.128 [R1+0xb0], RZ ;  /* 0x0000b0ff01007387 */ /* 0x000fe80000100c00 */
[----:B------:R-:W-:Y:S04]  /*65f0*/  STL.128 [R1+0xc0], RZ ;  /* 0x0000c0ff01007387 */ /* 0x000fe80000100c00 */
[----:B------:R-:W-:Y:S01]  /*6600*/  STL.128 [R1+0xd0], RZ ;  /* 0x0000d0ff01007387 */ /* 0x000fe20000100c00 */
[----:B------:R-:W-:Y:S01]  /*6610*/  UIADD3 UR4, UPT, UPT, UR4, 0x1, URZ ;  /* 0x0000000104047890 */ /* 0x000fe2000fffe0ff */
[----:B------:R-:W-:Y:S01]  /*6620*/  UMOV UR5, URZ ;  /* 0x000000ff00057c82 */ /* 0x000fe20008000000 */
[----:B------:R-:W-:-:S02]  /*6630*/  UMOV UR9, UR7 ;  /* 0x0000000700097c82 */ /* 0x000fc40008000000 */
[----:B0-----:R-:W-:-:S03]  /*6640*/  UISETP.NE.AND UP0, UPT, UR4, UR8, UPT ;  /* 0x000000080400728c */ /* 0x001fc6000bf05270 */
[----:B------:R-:W-:Y:S01]  /*6650*/  UMOV UR8, UR6 ;  /* 0x0000000600087c82 */ /* 0x000fe20008000000 */
[C---:B----4-:R-:W-:Y:S02]  /*6660*/  PRMT R5, R7.reuse, 0x7773, RZ ;  /* 0x0000777307057816 */ /* 0x050fe400000000ff */
[C---:B------:R-:W-:Y:S02]  /*6670*/  PRMT R10, R7.reuse, 0x7772, RZ ;  /* 0x00007772070a7816 */ /* 0x040fe400000000ff */
[----:B------:R-:W-:Y:S02]  /*6680*/  PRMT R7, R7, 0x7710, RZ ;  /* 0x0000771007077816 */ /* 0x000fe400000000ff */
[----:B------:R-:W-:Y:S02]  /*6690*/  PRMT R5, R5, 0x7604, R10 ;  /* 0x0000760405057816 */ /* 0x000fe4000000000a */
[----:B-1----:R-:W-:Y:S02]  /*66a0*/  PRMT R8, R14, 0x7772, RZ ;  /* 0x000077720e087816 */ /* 0x002fe400000000ff */
[----:B--2---:R-:W-:-:S02]  /*66b0*/  PRMT R17, R7, 0x5410, R5 ;  /* 0x0000541007117816 */ /* 0x004fc40000000005 */
[----:B------:R-:W-:Y:S02]  /*66c0*/  PRMT R7, R14, 0x7773, RZ ;  /* 0x000077730e077816 */ /* 0x000fe400000000ff */
[C---:B-----5:R-:W-:Y:S02]  /*66d0*/  PRMT R5, R12.reuse, 0x7773, RZ ;  /* 0x000077730c057816 */ /* 0x060fe400000000ff */
[----:B------:R-:W-:Y:S02]  /*66e0*/  PRMT R6, R12, 0x7772, RZ ;  /* 0x000077720c067816 */ /* 0x000fe400000000ff */
[----:B------:R-:W-:Y:S02]  /*66f0*/  PRMT R7, R7, 0x7604, R8 ;  /* 0x0000760407077816 */ /* 0x000fe40000000008 */
[----:B------:R-:W-:Y:S02]  /*6700*/  PRMT R14, R14, 0x7710, RZ ;  /* 0x000077100e0e7816 */ /* 0x000fe400000000ff */
[----:B------:R-:W-:-:S02]  /*6710*/  PRMT R8, R16, 0x7773, RZ ;  /* 0x0000777310087816 */ /* 0x000fc400000000ff */
[----:B------:R-:W-:Y:S02]  /*6720*/  PRMT R10, R5, 0x7604, R6 ;  /* 0x00007604050a7816 */ /* 0x000fe40000000006 */
[----:B------:R-:W-:Y:S02]  /*6730*/  PRMT R12, R12, 0x7710, RZ ;  /* 0x000077100c0c7816 */ /* 0x000fe400000000ff */
[----:B------:R-:W-:Y:S01]  /*6740*/  PRMT R14, R14, 0x5410, R7 ;  /* 0x000054100e0e7816 */ /* 0x000fe20000000007 */
[----:B------:R-:W-:Y:S01]  /*6750*/  IMAD R8, R8, 0x4f, RZ ;  /* 0x0000004f08087824 */ /* 0x000fe200078e02ff */
[C---:B------:R-:W-:Y:S02]  /*6760*/  PRMT R5, R15.reuse, 0x7773, RZ ;  /* 0x000077730f057816 */ /* 0x040fe400000000ff */
[----:B------:R-:W-:Y:S01]  /*6770*/  PRMT R6, R15, 0x7772, RZ ;  /* 0x000077720f067816 */ /* 0x000fe200000000ff */
[----:B------:R3:W-:Y:S01]  /*6780*/  STL [R1+0x8c], R14 ;  /* 0x00008c0e01007387 */ /* 0x0007e20000100800 */
[----:B------:R-:W-:-:S02]  /*6790*/  PRMT R18, R12, 0x5410, R10 ;  /* 0x000054100c127816 */ /* 0x000fc4000000000a */
[C---:B------:R-:W-:Y:S02]  /*67a0*/  PRMT R12, R16.reuse, 0x7710, RZ ;  /* 0x00007710100c7816 */ /* 0x040fe400000000ff */
[----:B------:R-:W-:Y:S02]  /*67b0*/  PRMT R5, R5, 0x7604, R6 ;  /* 0x0000760405057816 */ /* 0x000fe40000000006 */
[----:B------:R-:W-:Y:S02]  /*67c0*/  PRMT R15, R15, 0x7710, RZ ;  /* 0x000077100f0f7816 */ /* 0x000fe400000000ff */
[----:B------:R-:W-:Y:S02]  /*67d0*/  PRMT R7, R16, 0x7772, RZ ;  /* 0x0000777210077816 */ /* 0x000fe400000000ff */
[C---:B---3--:R-:W-:Y:S01]  /*67e0*/  PRMT R14, R4.reuse, 0x7771, RZ ;  /* 0x00007771040e7816 */ /* 0x048fe200000000ff */
[----:B------:R0:W-:Y:S01]  /*67f0*/  STL [R1+0x84], R17 ;  /* 0x0000841101007387 */ /* 0x0001e20000100800 */
[----:B------:R-:W-:-:S02]  /*6800*/  LOP3.LUT R10, R4, 0xff, RZ, 0xc0, !PT ;  /* 0x000000ff040a7812 */ /* 0x000fc400078ec0ff */
[----:B------:R-:W-:Y:S01]  /*6810*/  LOP3.LUT R8, R8, 0xffff, RZ, 0xc0, !PT ;  /* 0x0000ffff08087812 */ /* 0x000fe200078ec0ff */
[----:B------:R1:W-:Y:S01]  /*6820*/  STL.U16 [R1+0x94], R12 ;  /* 0x0000940c01007387 */ /* 0x0003e20000100400 */
[----:B------:R-:W-:Y:S02]  /*6830*/  IMAD R7, R7, 0x4f, RZ ;  /* 0x0000004f07077824 */ /* 0x000fe400078e02ff */
[----:B------:R-:W-:Y:S01]  /*6840*/  IMAD R10, R10, 0x4f, RZ ;  /* 0x0000004f0a0a7824 */ /* 0x000fe200078e02ff */
[----:B0-----:R-:W-:Y:S01]  /*6850*/  PRMT R17, R15, 0x5410, R5 ;  /* 0x000054100f117816 */ /* 0x001fe20000000005 */
[----:B-1----:R-:W-:Y:S01]  /*6860*/  IMAD.MOV.U32 R12, RZ, RZ, R14 ;  /* 0x000000ffff0c7224 */ /* 0x002fe200078e000e */
[----:B------:R-:W-:Y:S02]  /*6870*/  SHF.R.U32.HI R14, RZ, 0xa, R8 ;  /* 0x0000000aff0e7819 */ /* 0x000fe40000011608 */
[----:B------:R-:W-:Y:S01]  /*6880*/  PRMT R15, R4, 0x7772, RZ ;  /* 0x00007772040f7816 */ /* 0x000fe200000000ff */
[----:B------:R0:W-:Y:S01]  /*6890*/  STL [R1+0x90], R17 ;  /* 0x0000901101007387 */ /* 0x0001e20000100800 */
[----:B------:R-:W-:Y:S01]  /*68a0*/  PRMT R5, R16, 0x7772, RZ ;  /* 0x0000777210057816 */ /* 0x000fe200000000ff */
[----:B------:R-:W-:Y:S01]  /*68b0*/  IMAD R8, R12, 0x4f, RZ ;  /* 0x0000004f0c087824 */ /* 0x000fe200078e02ff */
[----:B------:R-:W-:-:S02]  /*68c0*/  PRMT R6, R16, 0x7773, RZ ;  /* 0x0000777310067816 */ /* 0x000fc400000000ff */
[----:B------:R-:W-:Y:S02]  /*68d0*/  LOP3.LUT R7, R7, 0xffff, RZ, 0xc0, !PT ;  /* 0x0000ffff07077812 */ /* 0x000fe400078ec0ff */
[----:B------:R-:W-:Y:S01]  /*68e0*/  LOP3.LUT R16, R10, 0xffff, RZ, 0xc0, !PT ;  /* 0x0000ffff0a107812 */ /* 0x000fe200078ec0ff */
[----:B------:R-:W-:Y:S01]  /*68f0*/  IMAD R10, R15, 0x4f, RZ ;  /* 0x0000004f0f0a7824 */ /* 0x000fe200078e02ff */
[----:B0-----:R-:W-:Y:S02]  /*6900*/  PRMT R17, R14, 0x9910, RZ ;  /* 0x000099100e117816 */ /* 0x001fe400000000ff */
[----:B------:R-:W-:Y:S01]  /*6910*/  SHF.R.U32.HI R7, RZ, 0xa, R7 ;  /* 0x0000000aff077819 */ /* 0x000fe20000011607 */
[----:B------:R0:W-:Y:S01]  /*6920*/  STL [R1+0x88], R18 ;  /* 0x0000881201007387 */ /* 0x0001e20000100800 */
[----:B------:R-:W-:Y:S01]  /*6930*/  SHF.R.U32.HI R16, RZ, 0xa, R16 ;  /* 0x0000000aff107819 */ /* 0x000fe20000011610 */
[----:B------:R-:W-:Y:S01]  /*6940*/  IMAD.MOV.U32 R15, RZ, RZ, R17 ;  /* 0x000000ffff0f7224 */ /* 0x000fe200078e0011 */
[----:B------:R-:W-:-:S02]  /*6950*/  LOP3.LUT R17, R8, 0xffff, RZ, 0xc0, !PT ;  /* 0x0000ffff08117812 */ /* 0x000fc400078ec0ff */
[----:B------:R-:W-:Y:S02]  /*6960*/  PRMT R12, R7, 0x9910, RZ ;  /* 0x00009910070c7816 */ /* 0x000fe400000000ff */
[----:B------:R-:W-:Y:S02]  /*6970*/  PRMT R19, R16, 0x9910, RZ ;  /* 0x0000991010137816 */ /* 0x000fe400000000ff */
[----:B------:R-:W-:Y:S02]  /*6980*/  SHF.R.U32.HI R17, RZ, 0xa, R17 ;  /* 0x0000000aff117819 */ /* 0x000fe40000011611 */
[----:B0-----:R-:W-:Y:S01]  /*6990*/  LOP3.LUT R18, R10, 0xffff, RZ, 0xc0, !PT ;  /* 0x0000ffff0a127812 */ /* 0x001fe200078ec0ff */
[----:B------:R-:W-:-:S03]  /*69a0*/  IMAD R10, R15, 0xd, RZ ;  /* 0x0000000d0f0a7824 */ /* 0x000fc600078e02ff */
[----:B------:R-:W-:Y:S01]  /*69b0*/  SHF.R.U32.HI R15, RZ, 0xa, R18 ;  /* 0x0000000aff0f7819 */ /* 0x000fe20000011612 */
[----:B------:R-:W-:Y:S01]  /*69c0*/  IMAD.MOV R10, RZ, RZ, -R10 ;  /* 0x000000ffff0a7224 */ /* 0x000fe200078e0a0a */
[----:B------:R-:W-:Y:S01]  /*69d0*/  PRMT R18, R17, 0x9910, RZ ;  /* 0x0000991011127816 */ /* 0x000fe200000000ff */
[----:B------:R-:W-:Y:S02]  /*69e0*/  IMAD R8, R12, 0xd, RZ ;  /* 0x0000000d0c087824 */ /* 0x000fe400078e02ff */
[----:B------:R-:W-:Y:S01]  /*69f0*/  IMAD.MOV.U32 R12, RZ, RZ, R19 ;  /* 0x000000ffff0c7224 */ /* 0x000fe200078e0013 */
[----:B------:R-:W-:Y:S01]  /*6a00*/  PRMT R19, R15, 0x9910, RZ ;  /* 0x000099100f137816 */ /* 0x000fe200000000ff */
[----:B------:R-:W-:Y:S01]  /*6a10*/  IMAD.MOV R8, RZ, RZ, -R8 ;  /* 0x000000ffff087224 */ /* 0x000fe200078e0a08 */
[----:B------:R-:W-:Y:S01]  /*6a20*/  PRMT R35, R10, 0x7710, RZ ;  /* 0x000077100a237816 */ /* 0x000fe200000000ff */
[----:B------:R-:W-:Y:S02]  /*6a30*/  IMAD R10, R12, 0xd, RZ ;  /* 0x0000000d0c0a7824 */ /* 0x000fe400078e02ff */
[----:B------:R-:W-:-:S02]  /*6a40*/  IMAD R12, R18, 0xd, RZ ;  /* 0x0000000d120c7824 */ /* 0x000fc400078e02ff */
[----:B------:R-:W-:Y:S01]  /*6a50*/  IMAD R18, R19, 0xd, RZ ;  /* 0x0000000d13127824 */ /* 0x000fe200078e02ff */
[----:B------:R-:W-:Y:S01]  /*6a60*/  PRMT R8, R8, 0x7710, RZ ;  /* 0x0000771008087816 */ /* 0x000fe200000000ff */
[----:B------:R-:W-:Y:S02]  /*6a70*/  IMAD.MOV R10, RZ, RZ, -R10 ;  /* 0x000000ffff0a7224 */ /* 0x000fe400078e0a0a */
[----:B------:R-:W-:Y:S02]  /*6a80*/  IMAD.MOV R12, RZ, RZ, -R12 ;  /* 0x000000ffff0c7224 */ /* 0x000fe400078e0a0c */
[----:B------:R-:W-:Y:S02]  /*6a90*/  IMAD.MOV R18, RZ, RZ, -R18 ;  /* 0x000000ffff127224 */ /* 0x000fe400078e0a12 */
[----:B------:R-:W-:Y:S01]  /*6aa0*/  IMAD.IADD R8, R5, 0x1, R8 ;  /* 0x0000000105087824 */ /* 0x000fe200078e0208 */
[----:B------:R-:W-:Y:S01]  /*6ab0*/  PRMT R5, R4, 0x7770, RZ ;  /* 0x0000777004057816 */ /* 0x000fe200000000ff */
[----:B------:R-:W-:Y:S01]  /*6ac0*/  IMAD.IADD R35, R6, 0x1, R35 ;  /* 0x0000000106237824 */ /* 0x000fe200078e0223 */
[----:B------:R-:W-:-:S02]  /*6ad0*/  PRMT R6, R4, 0x7771, RZ ;  /* 0x0000777104067816 */ /* 0x000fc400000000ff */
[----:B------:R-:W-:Y:S02]  /*6ae0*/  PRMT R4, R4, 0x7772, RZ ;  /* 0x0000777204047816 */ /* 0x000fe400000000ff */
[----:B------:R-:W-:Y:S02]  /*6af0*/  PRMT R10, R10, 0x7710, RZ ;  /* 0x000077100a0a7816 */ /* 0x000fe400000000ff */
[----:B------:R-:W-:Y:S02]  /*6b00*/  PRMT R19, R12, 0x7710, RZ ;  /* 0x000077100c137816 */ /* 0x000fe400000000ff */
[----:B------:R-:W-:Y:S01]  /*6b10*/  PRMT R21, R18, 0x7710, RZ ;  /* 0x0000771012157816 */ /* 0x000fe200000000ff */
[----:B------:R-:W-:Y:S02]  /*6b20*/  IMAD.IADD R5, R5, 0x1, R10 ;  /* 0x0000000105057824 */ /* 0x000fe400078e020a */
[----:B------:R-:W-:Y:S02]  /*6b30*/  IMAD.IADD R6, R6, 0x1, R19 ;  /* 0x0000000106067824 */ /* 0x000fe400078e0213 */
[----:B------:R-:W-:Y:S01]  /*6b40*/  IMAD.IADD R4, R4, 0x1, R21 ;  /* 0x0000000104047824 */ /* 0x000fe200078e0215 */
[----:B------:R-:W-:-:S02]  /*6b50*/  LOP3.LUT R25, R5, 0xff, RZ, 0xc0, !PT ;  /* 0x000000ff05197812 */ /* 0x000fc400078ec0ff */
[----:B------:R-:W-:Y:S02]  /*6b60*/  LOP3.LUT R35, R35, 0xff, RZ, 0xc0, !PT ;  /* 0x000000ff23237812 */ /* 0x000fe400078ec0ff */
[----:B------:R-:W-:Y:S02]  /*6b70*/  LOP3.LUT R8, R8, 0xff, RZ, 0xc0, !PT ;  /* 0x000000ff08087812 */ /* 0x000fe400078ec0ff */
[----:B------:R-:W-:Y:S02]  /*6b80*/  LOP3.LUT R10, R6, 0xff, RZ, 0xc0, !PT ;  /* 0x000000ff060a7812 */ /* 0x000fe400078ec0ff */
[----:B------:R-:W-:Y:S02]  /*6b90*/  LOP3.LUT R12, R4, 0xff, RZ, 0xc0, !PT ;  /* 0x000000ff040c7812 */ /* 0x000fe400078ec0ff */
[----:B------:R-:W-:Y:S02]  /*6ba0*/  LOP3.LUT R16, R16, 0xffff, RZ, 0xc0, !PT ;  /* 0x0000ffff10107812 */ /* 0x000fe400078ec0ff */
[----:B------:R-:W-:-:S02]  /*6bb0*/  LOP3.LUT R36, R7, 0xffff, RZ, 0xc0, !PT ;  /* 0x0000ffff07247812 */ /* 0x000fc400078ec0ff */
[----:B------:R-:W-:Y:S02]  /*6bc0*/  LOP3.LUT R34, R14, 0xffff, RZ, 0xc0, !PT ;  /* 0x0000ffff0e227812 */ /* 0x000fe400078ec0ff */
[----:B------:R-:W-:Y:S02]  /*6bd0*/  LOP3.LUT R17, R17, 0xffff, RZ, 0xc0, !PT ;  /* 0x0000ffff11117812 */ /* 0x000fe400078ec0ff */
[----:B------:R-:W-:Y:S01]  /*6be0*/  LOP3.LUT R24, R15, 0xffff, RZ, 0xc0, !PT ;  /* 0x0000ffff0f187812 */ /* 0x000fe200078ec0ff */
[--C-:B------:R-:W-:Y:S01]  /*6bf0*/  IMAD R25, R25, 0x4, R1.reuse ;  /* 0x0000000419197824 */ /* 0x100fe200078e0201 */
[----:B------:R-:W-:Y:S01]  /*6c00*/  LEA R14, R16, UR12, 0x2 ;  /* 0x0000000c100e7c11 */ /* 0x000fe2000f8e10ff */
[--C-:B------:R-:W-:Y:S01]  /*6c10*/  IMAD R35, R35, 0x4, R1.reuse ;  /* 0x0000000423237824 */ /* 0x100fe200078e0201 */
[----:B------:R-:W-:Y:S01]  /*6c20*/  LEA R36, R36, UR12, 0x2 ;  /* 0x0000000c24247c11 */ /* 0x000fe2000f8e10ff */
[--C-:B------:R-:W-:Y:S01]  /*6c30*/  IMAD R8, R8, 0x4, R1.reuse ;  /* 0x0000000408087824 */ /* 0x100fe200078e0201 */
[----:B------:R-:W-:Y:S01]  /*6c40*/  LEA R34, R34, UR12, 0x2 ;  /* 0x0000000c22227c11 */ /* 0x000fe2000f8e10ff */
[--C-:B------:R-:W-:Y:S01]  /*6c50*/  IMAD R10, R10, 0x4, R1.reuse ;  /* 0x000000040a0a7824 */ /* 0x100fe200078e0201 */
[----:B------:R-:W-:Y:S01]  /*6c60*/  LEA R15, R17, UR12, 0x2 ;  /* 0x0000000c110f7c11 */ /* 0x000fe2000f8e10ff */
[----:B------:R-:W-:Y:S01]  /*6c70*/  IMAD R12, R12, 0x4, R1 ;  /* 0x000000040c0c7824 */ /* 0x000fe200078e0201 */
[----:B------:R-:W-:-:S07]  /*6c80*/  LEA R24, R24, UR12, 0x2 ;  /* 0x0000000c18187c11 */ /* 0x000fce000f8e10ff */
.L_x_74:
[----:B------:R-:W-:Y:S04]  /*6c90*/  STL.128 [R1], RZ ;  /* 0x000000ff01007387 */ /* 0x000fe80000100c00 */
[----:B------:R-:W-:Y:S04]  /*6ca0*/  STL.128 [R1+0x10], RZ ;  /* 0x000010ff01007387 */ /* 0x000fe80000100c00 */
[----:B------:R-:W-:Y:S04]  /*6cb0*/  STL.128 [R1+0x20], RZ ;  /* 0x000020ff01007387 */ /* 0x000fe80000100c00 */
[----:B------:R-:W-:Y:S04]  /*6cc0*/  STL [R1+0x30], RZ ;  /* 0x000030ff01007387 */ /* 0x000fe80000100800 */
[----:B------:R-:W-:Y:S04]  /*6cd0*/  STL.128 [R1+0x40], RZ ;  /* 0x000040ff01007387 */ /* 0x000fe80000100c00 */
[----:B--2---:R-:W2:Y:S02]  /*6ce0*/  LDL.U16 R6, [UR9] ;  /* 0x00000009ff067983 */ /* 0x004ea40008100400 */
[----:B--2---:R-:W-:-:S05]  /*6cf0*/  LOP3.LUT R4, R6, 0xff, RZ, 0xc0, !PT ;  /* 0x000000ff06047812 */ /* 0x004fca00078ec0ff */
[----:B------:R-:W-:-:S05]  /*6d00*/  IMAD R4, R4, 0x4f, RZ ;  /* 0x0000004f04047824 */ /* 0x000fca00078e02ff */
[----:B------:R-:W-:-:S04]  /*6d10*/  LOP3.LUT R4, R4, 0xffff, RZ, 0xc0, !PT ;  /* 0x0000ffff04047812 */ /* 0x000fc800078ec0ff */
[----:B------:R-:W-:-:S04]  /*6d20*/  SHF.R.U32.HI R5, RZ, 0xa, R4 ;  /* 0x0000000aff057819 */ /* 0x000fc80000011604 */
[----:B------:R-:W-:-:S05]  /*6d30*/  PRMT R4, R5, 0x9910, RZ ;  /* 0x0000991005047816 */ /* 0x000fca00000000ff */
[----:B------:R-:W-:-:S04]  /*6d40*/  IMAD R4, R4, 0xd, RZ ;  /* 0x0000000d04047824 */ /* 0x000fc800078e02ff */
[----:B------:R-:W-:Y:S01]  /*6d50*/  IMAD.MOV R7, RZ, RZ, -R4 ;  /* 0x000000ffff077224 */ /* 0x000fe200078e0a04 */
[----:B------:R-:W-:-:S04]  /*6d60*/  PRMT R4, R6, 0x7770, RZ ;  /* 0x0000777006047816 */ /* 0x000fc800000000ff */
[----:B------:R-:W-:-:S05]  /*6d70*/  PRMT R7, R7, 0x7710, RZ ;  /* 0x0000771007077816 */ /* 0x000fca00000000ff */
[----:B------:R-:W-:-:S05]  /*6d80*/  IMAD.IADD R4, R4, 0x1, R7 ;  /* 0x0000000104047824 */ /* 0x000fca00078e0207 */
[----:B------:R-:W-:-:S05]  /*6d90*/  LOP3.LUT R4, R4, 0xff, RZ, 0xc0, !PT ;  /* 0x000000ff04047812 */ /* 0x000fca00078ec0ff */
[----:B------:R-:W-:-:S05]  /*6da0*/  IMAD R4, R4, 0x4, R1 ;  /* 0x0000000404047824 */ /* 0x000fca00078e0201 */
[----:B------:R-:W2:Y:S01]  /*6db0*/  LDL R7, [R4] ;  /* 0x0000000004077983 */ /* 0x000ea20000100800 */
[----:B------:R-:W-:-:S04]  /*6dc0*/  LOP3.LUT R5, R5, 0xffff, RZ, 0xc0, !PT ;  /* 0x0000ffff05057812 */ /* 0x000fc800078ec0ff */
[----:B------:R-:W-:Y:S02]  /*6dd0*/  LEA R5, R5, UR12, 0x2 ;  /* 0x0000000c05057c11 */ /* 0x000fe4000f8e10ff */
[----:B------:R-:W-:-:S05]  /*6de0*/  PRMT R17, R6, 0x7771, RZ ;  /* 0x0000777106117816 */ /* 0x000fca00000000ff */
[----:B------:R-:W-:-:S05]  /*6df0*/  IMAD R17, R17, 0x4f, RZ ;  /* 0x0000004f11117824 */ /* 0x000fca00078e02ff */
[----:B------:R-:W-:-:S04]  /*6e00*/  LOP3.LUT R17, R17, 0xffff, RZ, 0xc0, !PT ;  /* 0x0000ffff11117812 */ /* 0x000fc800078ec0ff */
[----:B------:R-:W-:Y:S01]  /*6e10*/  SHF.R.U32.HI R17, RZ, 0xa, R17 ;  /* 0x0000000aff117819 */ /* 0x000fe20000011611 */
[----:B--2---:R-:W-:-:S05]  /*6e20*/  VIADD R7, R7, 0x1 ;  /* 0x0000000107077836 */ /* 0x004fca0000000000 */
[----:B0-----:R0:W-:Y:S04]  /*6e30*/  STL [R4], R7 ;  /* 0x0000000704007387 */ /* 0x0011e80000100800 */
[----:B------:R-:W2:Y:S01]  /*6e40*/  LDL R16, [R5] ;  /* 0x0000000005107983 */ /* 0x000ea20000100800 */
[----:B------:R-:W-:Y:S02]  /*6e50*/  PRMT R18, R17, 0x9910, RZ ;  /* 0x0000991011127816 */ /* 0x000fe400000000ff */
[----:B------:R-:W-:-:S03]  /*6e60*/  PRMT R6, R6, 0x7771, RZ ;  /* 0x0000777106067816 */ /* 0x000fc600000000ff */
[----:B------:R-:W-:-:S04]  /*6e70*/  IMAD R18, R18, 0xd, RZ ;  /* 0x0000000d12127824 */ /* 0x000fc800078e02ff */
[----:B------:R-:W-:-:S05]  /*6e80*/  IMAD.MOV R18, RZ, RZ, -R18 ;  /* 0x000000ffff127224 */ /* 0x000fca00078e0a12 */
[----:B0-----:R-:W-:-:S05]  /*6e90*/  PRMT R7, R18, 0x7710, RZ ;  /* 0x0000771012077816 */ /* 0x001fca00000000ff */
[----:B------:R-:W-:-:S05]  /*6ea0*/  IMAD.IADD R6, R6, 0x1, R7 ;  /* 0x0000000106067824 */ /* 0x000fca00078e0207 */
[----:B------:R-:W-:-:S05]  /*6eb0*/  LOP3.LUT R6, R6, 0xff, RZ, 0xc0, !PT ;  /* 0x000000ff06067812 */ /* 0x000fca00078ec0ff */
[----:B------:R-:W-:Y:S02]  /*6ec0*/  IMAD R6, R6, 0x4, R1 ;  /* 0x0000000406067824 */ /* 0x000fe400078e0201 */
[----:B--2---:R-:W-:-:S05]  /*6ed0*/  VIADD R16, R16, 0x1 ;  /* 0x0000000110107836 */ /* 0x004fca0000000000 */
[----:B------:R0:W-:Y:S04]  /*6ee0*/  STL [R5], R16 ;  /* 0x0000001005007387 */ /* 0x0001e80000100800 */
[----:B------:R-:W2:Y:S01]  /*6ef0*/  LDL R4, [R6] ;  /* 0x0000000006047983 */ /* 0x000ea20000100800 */
[----:B------:R-:W-:-:S04]  /*6f00*/  LOP3.LUT R17, R17, 0xffff, RZ, 0xc0, !PT ;  /* 0x0000ffff11117812 */ /* 0x000fc800078ec0ff */
[----:B------:R-:W-:Y:S01]  /*6f10*/  LEA R17, R17, UR12, 0x2 ;  /* 0x0000000c11117c11 */ /* 0x000fe2000f8e10ff */
[----:B--2---:R-:W-:-:S05]  /*6f20*/  VIADD R7, R4, 0x1 ;  /* 0x0000000104077836 */ /* 0x004fca0000000000 */
[----:B-1----:R1:W-:Y:S04]  /*6f30*/  STL [R6], R7 ;  /* 0x0000000706007387 */ /* 0x0023e80000100800 */
[----:B------:R-:W2:Y:S02]  /*6f40*/  LDL R4, [R17] ;  /* 0x0000000011047983 */ /* 0x000ea40000100800 */
[----:B--2---:R-:W-:-:S05]  /*6f50*/  VIADD R4, R4, 0x1 ;  /* 0x0000000104047836 */ /* 0x004fca0000000000 */
[----:B------:R2:W-:Y:S04]  /*6f60*/  STL [R17], R4 ;  /* 0x0000000411007387 */ /* 0x0005e80000100800 */
[----:B---3--:R-:W3:Y:S02]  /*6f70*/  LDL R18, [R8] ;  /* 0x0000000008127983 */ /* 0x008ee40000100800 */
[----:B---3--:R-:W-:-:S05]  /*6f80*/  VIADD R19, R18, 0x1 ;  /* 0x0000000112137836 */ /* 0x008fca0000000000 */
[----:B------:R-:W-:Y:S04]  /*6f90*/  STL [R8], R19 ;  /* 0x0000001308007387 */ /* 0x000fe80000100800 */
[----:B0-----:R-:W3:Y:S02]  /*6fa0*/  LDL R5, [R36] ;  /* 0x0000000024057983 */ /* 0x001ee40000100800 */
[----:B---3--:R-:W-:-:S05]  /*6fb0*/  VIADD R5, R5, 0x1 ;  /* 0x0000000105057836 */ /* 0x008fca0000000000 */
[----:B------:R0:W-:Y:S04]  /*6fc0*/  STL [R36], R5 ;  /* 0x0000000524007387 */ /* 0x0001e80000100800 */
[----:B------:R-:W3:Y:S02]  /*6fd0*/  LDL R16, [R35] ;  /* 0x0000000023107983 */ /* 0x000ee40000100800 */
[----:B---3--:R-:W-:-:S05]  /*6fe0*/  VIADD R16, R16, 0x1 ;  /* 0x0000000110107836 */ /* 0x008fca0000000000 */
[----:B------:R-:W-:Y:S04]  /*6ff0*/  STL [R35], R16 ;  /* 0x0000001023007387 */ /* 0x000fe80000100800 */
[----:B-1----:R-:W3:Y:S02]  /*7000*/  LDL R6, [R34] ;  /* 0x0000000022067983 */ /* 0x002ee40000100800 */
[----:B---3--:R-:W-:-:S05]  /*7010*/  VIADD R7, R6, 0x1 ;  /* 0x0000000106077836 */ /* 0x008fca0000000000 */
[----:B------:R-:W-:Y:S04]  /*7020*/  STL [R34], R7 ;  /* 0x0000000722007387 */ /* 0x000fe80000100800 */
[----:B--2---:R-:W2:Y:S02]  /*7030*/  LDL R4, [R25] ;  /* 0x0000000019047983 */ /* 0x004ea40000100800 */
[----:B--2---:R-:W-:-:S05]  /*7040*/  VIADD R4, R4, 0x1 ;  /* 0x0000000104047836 */ /* 0x004fca0000000000 */
[----:B------:R1:W-:Y:S04]  /*7050*/  STL [R25], R4 ;  /* 0x0000000419007387 */ /* 0x0003e80000100800 */
[----:B------:R-:W0:Y:S02]  /*7060*/  LDL R6, [R14] ;  /* 0x000000000e067983 */ /* 0x000e240000100800 */
[----:B0-----:R-:W-:-:S05]  /*7070*/  VIADD R5, R6, 0x1 ;  /* 0x0000000106057836 */ /* 0x001fca0000000000 */
[----:B------:R0:W-:Y:S04]  /*7080*/  STL [R14], R5 ;  /* 0x000000050e007387 */ /* 0x0001e80000100800 */
[----:B------:R-:W2:Y:S02]  /*7090*/  LDL R6, [R10] ;  /* 0x000000000a067983 */ /* 0x000ea40000100800 */
[----:B--2---:R-:W-:-:S05]  /*70a0*/  VIADD R21, R6, 0x1 ;  /* 0x0000000106157836 */ /* 0x004fca0000000000 */
[----:B------:R2:W-:Y:S04]  /*70b0*/  STL [R10], R21 ;  /* 0x000000150a007387 */ /* 0x0005e80000100800 */
[----:B------:R-:W3:Y:S02]  /*70c0*/  LDL R6, [R15] ;  /* 0x000000000f067983 */ /* 0x000ee40000100800 */
[----:B---3--:R-:W-:-:S05]  /*70d0*/  VIADD R22, R6, 0x1 ;  /* 0x0000000106167836 */ /* 0x008fca0000000000 */
[----:B------:R2:W-:Y:S04]  /*70e0*/  STL [R15], R22 ;  /* 0x000000160f007387 */ /* 0x0005e80000100800 */
[----:B------:R-:W3:Y:S02]  /*70f0*/  LDL R6, [R12] ;  /* 0x000000000c067983 */ /* 0x000ee40000100800 */
[----:B---3--:R-:W-:-:S05]  /*7100*/  VIADD R23, R6, 0x1 ;  /* 0x0000000106177836 */ /* 0x008fca0000000000 */
[----:B------:R2:W-:Y:S04]  /*7110*/  STL [R12], R23 ;  /* 0x000000170c007387 */ /* 0x0005e80000100800 */
[----:B-1----:R-:W3:Y:S02]  /*7120*/  LDL R4, [R24] ;  /* 0x0000000018047983 */ /* 0x002ee40000100800 */
[----:B---34-:R-:W-:-:S05]  /*7130*/  VIADD R27, R4, 0x1 ;  /* 0x00000001041b7836 */ /* 0x018fca0000000000 */
[----:B------:R2:W-:Y:S04]  /*7140*/  STL [R24], R27 ;  /* 0x0000001b18007387 */ /* 0x0005e80000100800 */
[----:B------:R-:W3:Y:S04]  /*7150*/  LDL.128 R16, [R1+0x20] ;  /* 0x0000200001107983 */ /* 0x000ee80000100c00 */
[----:B0-----:R-:W4:Y:S01]  /*7160*/  LDL.128 R4, [R1+0x40] ;  /* 0x0000400001047983 */ /* 0x001f220000100c00 */
[----:B---3--:R-:W-:-:S13]  /*7170*/  ISETP.GE.AND P0, PT, R17, 0x1, PT ;  /* 0x000000011100780c */ /* 0x008fda0003f06270 */
[----:B------:R-:W3:Y:S01]  /*7180*/  @P0 LDL R20, [R1+0x30] ;  /* 0x0000300001140983 */ /* 0x000ee20000100800 */
[----:B------:R-:W-:Y:S02]  /*7190*/  ISETP.GE.AND P4, PT, R16, 0x1, PT ;  /* 0x000000011000780c */ /* 0x000fe40003f86270 */
[----:B----4-:R-:W-:Y:S01]  /*71a0*/  VIMNMX3 R4, R4, R5, R6, !PT ;  /* 0x000000050404720f */ /* 0x010fe20007800106 */
[----:B------:R-:W-:Y:S01]  /*71b0*/  @P0 IMAD.MOV.U32 R5, RZ, RZ, 0x3 ;  /* 0x00000003ff050424 */ /* 0x000fe200078e00ff */
[----:B------:R-:W-:Y:S01]  /*71c0*/  @P0 ISETP.GE.AND P2, PT, R19, 0x1, PT ;  /* 0x000000011300080c */ /* 0x000fe20003f46270 */
[----:B------:R-:W-:Y:S01]  /*71d0*/  UIADD3 UR5, UPT, UPT, UR5, 0x1, URZ ;  /* 0x0000000105057890 */ /* 0x000fe2000fffe0ff */
[----:B------:R-:W-:Y:S01]  /*71e0*/  ISETP.GT.AND P1, PT, R4, 0x4, PT ;  /* 0x000000040400780c */ /* 0x000fe20003f24270 */
[----:B------:R-:W-:Y:S04]  /*71f0*/  BSSY.RECONVERGENT B0, `(.L_x_14) ;  /* 0x0000065000007945 */ /* 0x000fe80003800200 */
[----:B------:R-:W-:Y:S01]  /*7200*/  BSSY.RELIABLE B1, `(.L_x_15) ;  /* 0x0000011000017945 */ /* 0x000fe20003800100 */
[----:B------:R-:W-:Y:S01]  /*7210*/  UISETP.NE.AND UP1, UPT, UR5, 0x9, UPT ;  /* 0x000000090500788c */ /* 0x000fe2000bf25270 */
[----:B------:R-:W-:Y:S01]  /*7220*/  IMAD.MOV.U32 R4, RZ, RZ, RZ ;  /* 0x000000ffff047224 */ /* 0x000fe200078e00ff */
[----:B------:R-:W-:-:S02]  /*7230*/  ISETP.GT.OR P1, PT, R7, 0x4, P1 ;  /* 0x000000040700780c */ /* 0x000fc40000f24670 */
[----:B---3--:R-:W-:-:S04]  /*7240*/  @P0 ISETP.GE.AND P3, PT, R20, 0x1, PT ;  /* 0x000000011400080c */ /* 0x008fc80003f66270 */
[----:B------:R-:W-:Y:S02]  /*7250*/  @P0 SEL R5, R5, 0x4, !P3 ;  /* 0x0000000405050807 */ /* 0x000fe40005800000 */
[----:B------:R-:W-:Y:S02]  /*7260*/  @P0 ISETP.GE.AND P3, PT, R18, 0x1, PT ;  /* 0x000000011200080c */ /* 0x000fe40003f66270 */
[----:B------:R-:W-:Y:S01]  /*7270*/  @P0 SEL R5, R5, 0x2, P2 ;  /* 0x0000000205050807 */ /* 0x000fe20001000000 */
[----:B------:R-:W-:-:S03]  /*7280*/  IMAD.MOV.U32 R20, RZ, RZ, RZ ;  /* 0x000000ffff147224 */ /* 0x000fc600078e00ff */
[----:B------:R-:W-:Y:S01]  /*7290*/  @P0 SEL R4, R5, 0x1, P3 ;  /* 0x0000000105040807 */ /* 0x000fe20001800000 */
[----:B--2---:R-:W-:Y:S06]  /*72a0*/  @!P4 BRA `(.L_x_16) ;  /* 0x000000000018c947 */ /* 0x004fec0003800000 */
[----:B------:R-:W-:Y:S01]  /*72b0*/  ISETP.GT.U32.AND P0, PT, R4, 0x3, PT ;  /* 0x000000030400780c */ /* 0x000fe20003f04070 */
[----:B------:R-:W-:Y:S01]  /*72c0*/  IMAD.MOV.U32 R27, RZ, RZ, 0xc ;  /* 0x0000000cff1b7424 */ /* 0x000fe200078e00ff */
[----:B------:R-:W-:-:S11]  /*72d0*/  PLOP3.LUT P2, PT, PT, PT, PT, 0x8, 0x80 ;  /* 0x000000000080781c */ /* 0x000fd60003f4e170 */
[----:B------:R-:W-:Y:S05]  /*72e0*/  @P0 BREAK.RELIABLE B1 ;  /* 0x0000000000010942 */ /* 0x000fea0003800100 */
[----:B------:R-:W-:Y:S05]  /*72f0*/  @P0 BRA `(.L_x_17) ;  /* 0x0000000400500947 */ /* 0x000fea0003800000 */
[----:B------:R-:W-:-:S07]  /*7300*/  VIADD R20, R4, 0x1 ;  /* 0x0000000104147836 */ /* 0x000fce0000000000 */
.L_x_16:
[----:B------:R-:W-:Y:S05]  /*7310*/  BSYNC.RELIABLE B1 ;  /* 0x0000000000017941 */ /* 0x000fea0003800100 */
.L_x_15:
[----:B------:R-:W2:Y:S01]  /*7320*/  LDL.128 R4, [R1+0x10] ;  /* 0x0000100001047983 */ /* 0x000ea20000100c00 */
[----:B------:R-:W-:Y:S01]  /*7330*/  BSSY.RELIABLE B1, `(.L_x_18) ;  /* 0x000000a000017945 */ /* 0x000fe20003800100 */
[----:B--2---:R-:W-:Y:S01]  /*7340*/  ISETP.GE.AND P0, PT, R7, 0x1, PT ;  /* 0x000000010700780c */ /* 0x004fe20003f06270 */
[----:B------:R-:W-:-:S12]  /*7350*/  IMAD.MOV.U32 R7, RZ, RZ, RZ ;  /* 0x000000ffff077224 */ /* 0x000fd800078e00ff */
[----:B------:R-:W-:Y:S05]  /*7360*/  @!P0 BRA `(.L_x_19) ;  /* 0x0000000000188947 */ /* 0x000fea0003800000 */
[----:B------:R-:W-:Y:S01]  /*7370*/  ISETP.GT.U32.AND P0, PT, R20, 0x3, PT ;  /* 0x000000031400780c */ /* 0x000fe20003f04070 */
[----:B------:R-:W-:Y:S01]  /*7380*/  IMAD.MOV.U32 R27, RZ, RZ, 0xb ;  /* 0x0000000bff1b7424 */ /* 0x000fe200078e00ff */
[----:B------:R-:W-:-:S11]  /*7390*/  PLOP3.LUT P2, PT, PT, PT, PT, 0x8, 0x80 ;  /* 0x000000000080781c */ /* 0x000fd60003f4e170 */
[----:B------:R-:W-:Y:S05]  /*73a0*/  @P0 BREAK.RELIABLE B1 ;  /* 0x0000000000010942 */ /* 0x000fea0003800100 */
[----:B------:R-:W-:Y:S05]  /*73b0*/  @P0 BRA `(.L_x_17) ;  /* 0x0000000400200947 */ /* 0x000fea0003800000 */
[----:B------:R-:W-:-:S07]  /*73c0*/  VIADD R7, R20, 0x1 ;  /* 0x0000000114077836 */ /* 0x000fce0000000000 */
.L_x_19:
[----:B------:R-:W-:Y:S05]  /*73d0*/  BSYNC.RELIABLE B1 ;  /* 0x0000000000017941 */ /* 0x000fea0003800100 */
.L_x_18:
[----:B------:R-:W-:Y:S01]  /*73e0*/  ISETP.GE.AND P0, PT, R6, 0x1, PT ;  /* 0x000000010600780c */ /* 0x000fe20003f06270 */
[----:B------:R-:W-:Y:S01]  /*73f0*/  BSSY.RELIABLE B1, `(.L_x_20) ;  /* 0x0000009000017945 */ /* 0x000fe20003800100 */
[----:B------:R-:W-:-:S11]  /*7400*/  IMAD.MOV.U32 R6, RZ, RZ, RZ ;  /* 0x000000ffff067224 */ /* 0x000fd600078e00ff */
[----:B------:R-:W-:Y:S05]  /*7410*/  @!P0 BRA `(.L_x_21) ;  /* 0x0000000000188947 */ /* 0x000fea0003800000 */
[----:B------:R-:W-:Y:S01]  /*7420*/  ISETP.GT.U32.AND P0, PT, R7, 0x3, PT ;  /* 0x000000030700780c */ /* 0x000fe20003f04070 */
[----:B------:R-:W-:Y:S01]  /*7430*/  IMAD.MOV.U32 R27, RZ, RZ, 0xa ;  /* 0x0000000aff1b7424 */ /* 0x000fe200078e00ff */
[----:B------:R-:W-:-:S11]  /*7440*/  PLOP3.LUT P2, PT, PT, PT, PT, 0x8, 0x80 ;  /* 0x000000000080781c */ /* 0x000fd60003f4e170 */
[----:B------:R-:W-:Y:S05]  /*7450*/  @P0 BREAK.RELIABLE B1 ;  /* 0x0000000000010942 */ /* 0x000fea0003800100 */
[----:B------:R-:W-:Y:S05]  /*7460*/  @P0 BRA `(.L_x_17) ;  /* 0x0000000000f40947 */ /* 0x000fea0003800000 */
[----:B------:R-:W-:-:S07]  /*7470*/  VIADD R6, R7, 0x1 ;  /* 0x0000000107067836 */ /* 0x000fce0000000000 */
.L_x_21:
[----:B------:R-:W-:Y:S05]  /*7480*/  BSYNC.RELIABLE B1 ;  /* 0x0000000000017941 */ /* 0x000fea0003800100 */
.L_x_20:
        /* <DEDUP_REMOVED lines=10> */
.L_x_23:
[----:B------:R-:W-:Y:S05]  /*7530*/  BSYNC.RELIABLE B1 ;  /* 0x0000000000017941 */ /* 0x000fea0003800100 */
.L_x_22:
        /* <DEDUP_REMOVED lines=10> */
.L_x_25:
[----:B------:R-:W-:Y:S05]  /*75e0*/  BSYNC.RELIABLE B1 ;  /* 0x0000000000017941 */ /* 0x000fea0003800100 */
.L_x_24:
[----:B------:R-:W2:Y:S01]  /*75f0*/  LDL.128 R4, [R1] ;  /* 0x0000000001047983 */ /* 0x000ea20000100c00 */
        /* <DEDUP_REMOVED lines=10> */
.L_x_27:
[----:B------:R-:W-:Y:S05]  /*76a0*/  BSYNC.RELIABLE B1 ;  /* 0x0000000000017941 */ /* 0x000fea0003800100 */
.L_x_26:
        /* <DEDUP_REMOVED lines=10> */
.L_x_29:
[----:B------:R-:W-:Y:S05]  /*7750*/  BSYNC.RELIABLE B1 ;  /* 0x0000000000017941 */ /* 0x000fea0003800100 */
.L_x_28:
[----:B------:R-:W-:Y:S01]  /*7760*/  ISETP.GE.AND P0, PT, R5, 0x1, PT ;  /* 0x000000010500780c */ /* 0x000fe20003f06270 */
[----:B------:R-:W-:-:S12]  /*7770*/  IMAD.MOV.U32 R5, RZ, RZ, RZ ;  /* 0x000000ffff057224 */ /* 0x000fd800078e00ff */
[----:B------:R-:W-:Y:S05]  /*7780*/  @!P0 BRA `(.L_x_30) ;  /* 0x0000000000148947 */ /* 0x000fea0003800000 */
[----:B------:R-:W-:Y:S01]  /*7790*/  ISETP.GT.U32.AND P0, PT, R6, 0x3, PT ;  /* 0x000000030600780c */ /* 0x000fe20003f04070 */
[----:B------:R-:W-:Y:S01]  /*77a0*/  IMAD.MOV.U32 R27, RZ, RZ, 0x5 ;  /* 0x00000005ff1b7424 */ /* 0x000fe200078e00ff */
[----:B------:R-:W-:-:S11]  /*77b0*/  PLOP3.LUT P2, PT, PT, PT, PT, 0x8, 0x80 ;  /* 0x000000000080781c */ /* 0x000fd60003f4e170 */
[----:B------:R-:W-:Y:S05]  /*77c0*/  @P0 BRA `(.L_x_17) ;  /* 0x00000000001c0947 */ /* 0x000fea0003800000 */
[----:B------:R-:W-:-:S07]  /*77d0*/  VIADD R5, R6, 0x1 ;  /* 0x0000000106057836 */ /* 0x000fce0000000000 */
.L_x_30:
[----:B------:R-:W-:Y:S01]  /*77e0*/  ISETP.GE.AND P0, PT, R4, 0x1, PT ;  /* 0x000000010400780c */ /* 0x000fe20003f06270 */
[----:B------:R-:W-:-:S03]  /*77f0*/  IMAD.MOV.U32 R27, RZ, RZ, -0x1 ;  /* 0xffffffffff1b7424 */ /* 0x000fc600078e00ff */
[----:B------:R-:W-:-:S09]  /*7800*/  ISETP.EQ.AND P2, PT, R5, 0x3, P0 ;  /* 0x000000030500780c */ /* 0x000fd20000742270 */
[----:B------:R-:W-:Y:S01]  /*7810*/  @P0 IMAD.MOV.U32 R4, RZ, RZ, -0x1 ;  /* 0xffffffffff040424 */ /* 0x000fe200078e00ff */
[----:B------:R-:W-:-:S04]  /*7820*/  @P0 ISETP.GE.U32.AND P3, PT, R5, 0x4, PT ;  /* 0x000000040500080c */ /* 0x000fc80003f66070 */
[----:B------:R-:W-:-:S09]  /*7830*/  @P0 SEL R27, R4, 0x4, !P3 ;  /* 0x00000004041b0807 */ /* 0x000fd20005800000 */
.L_x_17:
[----:B------:R-:W-:Y:S05]  /*7840*/  BSYNC.RECONVERGENT B0 ;  /* 0x0000000000007941 */ /* 0x000fea0003800200 */
.L_x_14:
[----:B------:R-:W-:Y:S05]  /*7850*/  WARPSYNC.ALL ;  /* 0x0000000000007948 */ /* 0x000fea0003800000 */
[----:B------:R-:W2:Y:S04]  /*7860*/  LDL R37, [R1+0x30] ;  /* 0x0000300001257983 */ /* 0x000ea80000100800 */
[----:B------:R-:W3:Y:S01]  /*7870*/  LDL.128 R4, [R1] ;  /* 0x0000000001047983 */ /* 0x000ee20000100c00 */
[----:B------:R-:W-:Y:S01]  /*7880*/  BSSY.RECONVERGENT B0, `(.L_x_31) ;  /* 0x0000016000007945 */ /* 0x000fe20003800200 */
[----:B------:R-:W-:-:S02]  /*7890*/  PLOP3.LUT P0, PT, PT, PT, PT, 0x80, 0x8 ;  /* 0x000000000008781c */ /* 0x000fc40003f0f070 */
[C---:B--2---:R-:W-:Y:S02]  /*78a0*/  ISETP.NE.AND P5, PT, R37.reuse, 0x3, PT ;  /* 0x000000032500780c */ /* 0x044fe40003fa5270 */
[----:B---3--:R-:W-:Y:S02]  /*78b0*/  ISETP.NE.AND P4, PT, R4, RZ, PT ;  /* 0x000000ff0400720c */ /* 0x008fe40003f85270 */
[----:B------:R-:W-:Y:S02]  /*78c0*/  ISETP.NE.AND P3, PT, R37, RZ, PT ;  /* 0x000000ff2500720c */ /* 0x000fe40003f65270 */
[----:B------:R-:W-:-:S04]  /*78d0*/  SEL R20, R27, 0x3, !P4 ;  /* 0x000000031b147807 */ /* 0x000fc80006000000 */
[----:B------:R-:W-:-:S03]  /*78e0*/  @P2 SEL R27, R20, R27, P3 ;  /* 0x0000001b141b2207 */ /* 0x000fc60001800000 */
[----:B------:R-:W-:Y:S05]  /*78f0*/  @!P5 BRA `(.L_x_32) ;  /* 0x00000000002cd947 */ /* 0x000fea0003800000 */
[----:B------:R-:W-:Y:S01]  /*7900*/  ISETP.NE.AND P2, PT, R37, 0x4, PT ;  /* 0x000000042500780c */ /* 0x000fe20003f45270 */
[----:B------:R-:W-:Y:S02]  /*7910*/  IMAD.MOV.U32 R20, RZ, RZ, 0xc ;  /* 0x0000000cff147424 */ /* 0x000fe400078e00ff */
[----:B------:R-:W-:Y:S02]  /*7920*/  IMAD.MOV.U32 R29, RZ, RZ, -0x1 ;  /* 0xffffffffff1d7424 */ /* 0x000fe400078e00ff */
[----:B------:R-:W-:-:S08]  /*7930*/  IMAD.MOV.U32 R31, RZ, RZ, -0x1 ;  /* 0xffffffffff1f7424 */ /* 0x000fd000078e00ff */
[----:B------:R-:W-:Y:S05]  /*7940*/  @!P2 BRA `(.L_x_33) ;  /* 0x000000000024a947 */ /* 0x000fea0003800000 */
[----:B------:R-:W-:Y:S01]  /*7950*/  IMAD.MOV.U32 R29, RZ, RZ, -0x1 ;  /* 0xffffffffff1d7424 */ /* 0x000fe200078e00ff */
[----:B------:R-:W-:Y:S01]  /*7960*/  ISETP.NE.AND P0, PT, R37, 0x2, PT ;  /* 0x000000022500780c */ /* 0x000fe20003f05270 */
[----:B------:R-:W-:Y:S02]  /*7970*/  IMAD.MOV.U32 R20, RZ, RZ, -0x1 ;  /* 0xffffffffff147424 */ /* 0x000fe400078e00ff */
[----:B------:R-:W-:Y:S01]  /*7980*/  IMAD.MOV.U32 R31, RZ, RZ, -0x1 ;  /* 0xffffffffff1f7424 */ /* 0x000fe200078e00ff */
[----:B------:R-:W-:Y:S01]  /*7990*/  SEL R29, R29, 0xc, P0 ;  /* 0x0000000c1d1d7807 */ /* 0x000fe20000000000 */
[----:B------:R-:W-:Y:S08]  /*79a0*/  BRA `(.L_x_33) ;  /* 0x00000000000c7947 */ /* 0x000ff00003800000 */
.L_x_32:
[----:B------:R-:W-:Y:S02]  /*79b0*/  IMAD.MOV.U32 R20, RZ, RZ, -0x1 ;  /* 0xffffffffff147424 */ /* 0x000fe400078e00ff */
[----:B------:R-:W-:Y:S02]  /*79c0*/  IMAD.MOV.U32 R31, RZ, RZ, 0xc ;  /* 0x0000000cff1f7424 */ /* 0x000fe400078e00ff */
[----:B------:R-:W-:-:S07]  /*79d0*/  IMAD.MOV.U32 R29, RZ, RZ, -0x1 ;  /* 0xffffffffff1d7424 */ /* 0x000fce00078e00ff */
.L_x_33:
[----:B------:R-:W-:Y:S05]  /*79e0*/  BSYNC.RECONVERGENT B0 ;  /* 0x0000000000007941 */ /* 0x000fea0003800200 */
.L_x_31:
[----:B------:R-:W-:Y:S01]  /*79f0*/  ISETP.NE.AND P2, PT, R19, 0x4, PT ;  /* 0x000000041300780c */ /* 0x000fe20003f45270 */
[----:B------:R-:W-:Y:S01]  /*7a00*/  BSSY.RECONVERGENT B0, `(.L_x_34) ;  /* 0x000000f000007945 */ /* 0x000fe20003800200 */
[----:B------:R-:W-:Y:S02]  /*7a10*/  IMAD.MOV.U32 R21, RZ, RZ, 0xb ;  /* 0x0000000bff157424 */ /* 0x000fe400078e00ff */
[----:B------:R-:W-:-:S09]  /*7a20*/  IMAD.MOV.U32 R28, RZ, RZ, -0x1 ;  /* 0xffffffffff1c7424 */ /* 0x000fd200078e00ff */
[----:B------:R-:W-:Y:S05]  /*7a30*/  @!P2 BRA `(.L_x_35) ;  /* 0x00000000002ca947 */ /* 0x000fea0003800000 */
[----:B------:R-:W-:-:S13]  /*7a40*/  ISETP.NE.AND P2, PT, R19, 0x3, PT ;  /* 0x000000031300780c */ /* 0x000fda0003f45270 */
[----:B------:R-:W-:Y:S05]  /*7a50*/  @!P2 BRA `(.L_x_36) ;  /* 0x00000000001ca947 */ /* 0x000fea0003800000 */
[----:B------:R-:W-:-:S13]  /*7a60*/  ISETP.NE.AND P2, PT, R19, 0x2, PT ;  /* 0x000000021300780c */ /* 0x000fda0003f45270 */
[----:B------:R-:W-:Y:S01]  /*7a70*/  @!P2 IMAD.MOV.U32 R22, RZ, RZ, -0x1 ;  /* 0xffffffffff16a424 */ /* 0x000fe200078e00ff */
[----:B------:R-:W-:Y:S01]  /*7a80*/  @!P2 SEL R29, R29, 0xb, !P0 ;  /* 0x0000000b1d1da807 */ /* 0x000fe20004000000 */
[--C-:B------:R-:W-:Y:S02]  /*7a90*/  @!P2 IMAD.MOV.U32 R21, RZ, RZ, R20.reuse ;  /* 0x000000ffff15a224 */ /* 0x100fe400078e0014 */
[----:B------:R-:W-:Y:S01]  /*7aa0*/  @P2 IMAD.MOV.U32 R21, RZ, RZ, R20 ;  /* 0x000000ffff152224 */ /* 0x000fe200078e0014 */
[----:B------:R-:W-:Y:S01]  /*7ab0*/  @!P2 SEL R28, R22, 0xb, P0 ;  /* 0x0000000b161ca807 */ /* 0x000fe20000000000 */
[----:B------:R-:W-:Y:S06]  /*7ac0*/  BRA `(.L_x_35) ;  /* 0x0000000000087947 */ /* 0x000fec0003800000 */
.L_x_36:
[----:B------:R-:W-:Y:S02]  /*7ad0*/  IMAD.MOV.U32 R21, RZ, RZ, R20 ;  /* 0x000000ffff157224 */ /* 0x000fe400078e0014 */
[----:B------:R-:W-:-:S07]  /*7ae0*/  IMAD.MOV.U32 R31, RZ, RZ, 0xb ;  /* 0x0000000bff1f7424 */ /* 0x000fce00078e00ff */
.L_x_35:
[----:B------:R-:W-:Y:S05]  /*7af0*/  BSYNC.RECONVERGENT B0 ;  /* 0x0000000000007941 */ /* 0x000fea0003800200 */
.L_x_34:
[----:B------:R-:W-:Y:S01]  /*7b00*/  ISETP.NE.AND P0, PT, R18, 0x4, PT ;  /* 0x000000041200780c */ /* 0x000fe20003f05270 */
[----:B------:R-:W-:Y:S01]  /*7b10*/  BSSY.RECONVERGENT B0, `(.L_x_37) ;  /* 0x000000f000007945 */ /* 0x000fe20003800200 */
[----:B------:R-:W-:-:S11]  /*7b20*/  IMAD.MOV.U32 R20, RZ, RZ, 0xa ;  /* 0x0000000aff147424 */ /* 0x000fd600078e00ff */
[----:B------:R-:W-:Y:S05]  /*7b30*/  @!P0 BRA `(.L_x_38) ;  /* 0x0000000000308947 */ /* 0x000fea0003800000 */
[----:B------:R-:W-:-:S13]  /*7b40*/  ISETP.NE.AND P0, PT, R18, 0x3, PT ;  /* 0x000000031200780c */ /* 0x000fda0003f05270 */
[----:B------:R-:W-:Y:S05]  /*7b50*/  @!P0 BRA `(.L_x_39) ;  /* 0x0000000000208947 */ /* 0x000fea0003800000 */
[----:B------:R-:W-:-:S04]  /*7b60*/  ISETP.NE.AND P2, PT, R18, 0x2, PT ;  /* 0x000000021200780c */ /* 0x000fc80003f45270 */
[----:B------:R-:W-:-:S09]  /*7b70*/  ISETP.NE.OR P3, PT, R28, -0x1, P2 ;  /* 0xffffffff1c00780c */ /* 0x000fd20001765670 */
[C---:B------:R-:W-:Y:S01]  /*7b80*/  @!P2 ISETP.NE.AND P0, PT, R29.reuse, -0x1, PT ;  /* 0xffffffff1d00a80c */ /* 0x040fe20003f05270 */
[--C-:B------:R-:W-:Y:S02]  /*7b90*/  @!P2 IMAD.MOV.U32 R20, RZ, RZ, R21.reuse ;  /* 0x000000ffff14a224 */ /* 0x100fe400078e0015 */
[----:B------:R-:W-:Y:S01]  /*7ba0*/  @P2 IMAD.MOV.U32 R20, RZ, RZ, R21 ;  /* 0x000000ffff142224 */ /* 0x000fe200078e0015 */
[----:B------:R-:W-:Y:S02]  /*7bb0*/  @!P3 SEL R28, R28, 0xa, !P0 ;  /* 0x0000000a1c1cb807 */ /* 0x000fe40004000000 */
[----:B------:R-:W-:Y:S01]  /*7bc0*/  @!P2 SEL R29, R29, 0xa, P0 ;  /* 0x0000000a1d1da807 */ /* 0x000fe20000000000 */
[----:B------:R-:W-:Y:S06]  /*7bd0*/  BRA `(.L_x_38) ;  /* 0x0000000000087947 */ /* 0x000fec0003800000 */
.L_x_39:
[----:B------:R-:W-:Y:S02]  /*7be0*/  IMAD.MOV.U32 R20, RZ, RZ, R21 ;  /* 0x000000ffff147224 */ /* 0x000fe400078e0015 */
[----:B------:R-:W-:-:S07]  /*7bf0*/  IMAD.MOV.U32 R31, RZ, RZ, 0xa ;  /* 0x0000000aff1f7424 */ /* 0x000fce00078e00ff */
.L_x_38:
[----:B------:R-:W-:Y:S05]  /*7c00*/  BSYNC.RECONVERGENT B0 ;  /* 0x0000000000007941 */ /* 0x000fea0003800200 */
.L_x_37:
[----:B------:R-:W-:Y:S01]  /*7c10*/  ISETP.NE.AND P0, PT, R17, 0x4, PT ;  /* 0x000000041100780c */ /* 0x000fe20003f05270 */
[----:B------:R-:W-:Y:S01]  /*7c20*/  BSSY.RECONVERGENT B0, `(.L_x_40) ;  /* 0x0000010000007945 */ /* 0x000fe20003800200 */
[----:B------:R-:W-:-:S11]  /*7c30*/  IMAD.MOV.U32 R21, RZ, RZ, 0x9 ;  /* 0x00000009ff157424 */ /* 0x000fd600078e00ff */
[----:B------:R-:W-:Y:S05]  /*7c40*/  @!P0 BRA `(.L_x_41) ;  /* 0x0000000000348947 */ /* 0x000fea0003800000 */
[----:B------:R-:W-:-:S13]  /*7c50*/  ISETP.NE.AND P0, PT, R17, 0x3, PT ;  /* 0x000000031100780c */ /* 0x000fda0003f05270 */
[----:B------:R-:W-:Y:S05]  /*7c60*/  @!P0 BRA `(.L_x_42) ;  /* 0x0000000000248947 */ /* 0x000fea0003800000 */
[----:B------:R-:W-:-:S04]  /*7c70*/  ISETP.NE.AND P0, PT, R17, 0x2, PT ;  /* 0x000000021100780c */ /* 0x000fc80003f05270 */
[----:B------:R-:W-:-:S09]  /*7c80*/  ISETP.NE.AND P4, PT, R29, -0x1, !P0 ;  /* 0xffffffff1d00780c */ /* 0x000fd20004785270 */
[C---:B------:R-:W-:Y:S01]  /*7c90*/  @!P0 ISETP.NE.AND P3, PT, R28.reuse, -0x1, PT ;  /* 0xffffffff1c00880c */ /* 0x040fe20003f65270 */
[--C-:B------:R-:W-:Y:S01]  /*7ca0*/  @!P0 IMAD.MOV.U32 R21, RZ, RZ, R20.reuse ;  /* 0x000000ffff158224 */ /* 0x100fe200078e0014 */
[C---:B------:R-:W-:Y:S01]  /*7cb0*/  @!P0 ISETP.NE.AND P2, PT, R29.reuse, -0x1, PT ;  /* 0xffffffff1d00880c */ /* 0x040fe20003f45270 */
[----:B------:R-:W-:Y:S01]  /*7cc0*/  @P0 IMAD.MOV.U32 R21, RZ, RZ, R20 ;  /* 0x000000ffff150224 */ /* 0x000fe200078e0014 */
[----:B------:R-:W-:Y:S02]  /*7cd0*/  @P4 SEL R28, R28, 0x9, P3 ;  /* 0x000000091c1c4807 */ /* 0x000fe40001800000 */
[----:B------:R-:W-:Y:S01]  /*7ce0*/  @!P0 SEL R29, R29, 0x9, P2 ;  /* 0x000000091d1d8807 */ /* 0x000fe20001000000 */
[----:B------:R-:W-:Y:S08]  /*7cf0*/  BRA `(.L_x_41) ;  /* 0x0000000000087947 */ /* 0x000ff00003800000 */
.L_x_42:
[----:B------:R-:W-:Y:S02]  /*7d00*/  IMAD.MOV.U32 R21, RZ, RZ, R20 ;  /* 0x000000ffff157224 */ /* 0x000fe400078e0014 */
[----:B------:R-:W-:-:S07]  /*7d10*/  IMAD.MOV.U32 R31, RZ, RZ, 0x9 ;  /* 0x00000009ff1f7424 */ /* 0x000fce00078e00ff */
.L_x_41:
[----:B------:R-:W-:Y:S05]  /*7d20*/  BSYNC.RECONVERGENT B0 ;  /* 0x0000000000007941 */ /* 0x000fea0003800200 */
.L_x_40:
        /* <DEDUP_REMOVED lines=15> */
.L_x_45:
[----:B------:R-:W-:Y:S02]  /*7e20*/  IMAD.MOV.U32 R30, RZ, RZ, R21 ;  /* 0x000000ffff1e7224 */ /* 0x000fe400078e0015 */
[----:B------:R-:W-:-:S07]  /*7e30*/  IMAD.MOV.U32 R31, RZ, RZ, 0x8 ;  /* 0x00000008ff1f7424 */ /* 0x000fce00078e00ff */
.L_x_44:
[----:B------:R-:W-:Y:S05]  /*7e40*/  BSYNC.RECONVERGENT B0 ;  /* 0x0000000000007941 */ /* 0x000fea0003800200 */
.L_x_43:
[----:B------:R-:W2:Y:S01]  /*7e50*/  LDL.128 R20, [R1+0x10] ;  /* 0x0000100001147983 */ /* 0x000ea20000100c00 */
[----:B------:R-:W-:Y:S01]  /*7e60*/  BSSY.RECONVERGENT B0, `(.L_x_46) ;  /* 0x0000011000007945 */ /* 0x000fe20003800200 */
[----:B------:R-:W-:Y:S01]  /*7e70*/  IMAD.MOV.U32 R26, RZ, RZ, 0x7 ;  /* 0x00000007ff1a7424 */ /* 0x000fe200078e00ff */
[----:B--2---:R-:W-:-:S13]  /*7e80*/  ISETP.NE.AND P0, PT, R23, 0x4, PT ;  /* 0x000000041700780c */ /* 0x004fda0003f05270 */
        /* <DEDUP_REMOVED lines=12> */
.L_x_48:
[----:B------:R-:W-:Y:S02]  /*7f50*/  IMAD.MOV.U32 R26, RZ, RZ, R30 ;  /* 0x000000ffff1a7224 */ /* 0x000fe400078e001e */
[----:B------:R-:W-:-:S07]  /*7f60*/  IMAD.MOV.U32 R31, RZ, RZ, 0x7 ;  /* 0x00000007ff1f7424 */ /* 0x000fce00078e00ff */
.L_x_47:
[----:B------:R-:W-:Y:S05]  /*7f70*/  BSYNC.RECONVERGENT B0 ;  /* 0x0000000000007941 */ /* 0x000fea0003800200 */
.L_x_46:
        /* <DEDUP_REMOVED lines=15> */
.L_x_51:
[----:B------:R-:W-:Y:S02]  /*8070*/  IMAD.MOV.U32 R30, RZ, RZ, R26 ;  /* 0x000000ffff1e7224 */ /* 0x000fe400078e001a */
[----:B------:R-:W-:-:S07]  /*8080*/  IMAD.MOV.U32 R31, RZ, RZ, 0x6 ;  /* 0x00000006ff1f7424 */ /* 0x000fce00078e00ff */
.L_x_50:
[----:B------:R-:W-:Y:S05]  /*8090*/  BSYNC.RECONVERGENT B0 ;  /* 0x0000000000007941 */ /* 0x000fea0003800200 */
.L_x_49:
        /* <DEDUP_REMOVED lines=15> */
.L_x_54:
[----:B------:R-:W-:Y:S02]  /*8190*/  IMAD.MOV.U32 R26, RZ, RZ, R30 ;  /* 0x000000ffff1a7224 */ /* 0x000fe400078e001e */
[----:B------:R-:W-:-:S07]  /*81a0*/  IMAD.MOV.U32 R31, RZ, RZ, 0x5 ;  /* 0x00000005ff1f7424 */ /* 0x000fce00078e00ff */
.L_x_53:
[----:B------:R-:W-:Y:S05]  /*81b0*/  BSYNC.RECONVERGENT B0 ;  /* 0x0000000000007941 */ /* 0x000fea0003800200 */
.L_x_52:
[----:B------:R-:W-:Y:S01]  /*81c0*/  ISETP.NE.AND P0, PT, R20, 0x4, PT ;  /* 0x000000041400780c */ /* 0x000fe20003f05270 */
[----:B------:R-:W-:Y:S01]  /*81d0*/  BSSY.RECONVERGENT B0, `(.L_x_55) ;  /* 0x0000010000007945 */ /* 0x000fe20003800200 */
[----:B------:R-:W-:-:S11]  /*81e0*/  IMAD.MOV.U32 R30, RZ, RZ, R20 ;  /* 0x000000ffff1e7224 */ /* 0x000fd600078e0014 */
        /* <DEDUP_REMOVED lines=12> */
.L_x_57:
[----:B------:R-:W-:Y:S02]  /*82b0*/  IMAD.MOV.U32 R30, RZ, RZ, R26 ;  /* 0x000000ffff1e7224 */ /* 0x000fe400078e001a */
[----:B------:R-:W-:-:S07]  /*82c0*/  IMAD.MOV.U32 R31, RZ, RZ, 0x4 ;  /* 0x00000004ff1f7424 */ /* 0x000fce00078e00ff */
.L_x_56:
[----:B------:R-:W-:Y:S05]  /*82d0*/  BSYNC.RECONVERGENT B0 ;  /* 0x0000000000007941 */ /* 0x000fea0003800200 */
.L_x_55:
        /* <DEDUP_REMOVED lines=15> */
.L_x_60:
[----:B------:R-:W-:Y:S02]  /*83d0*/  IMAD.MOV.U32 R26, RZ, RZ, R30 ;  /* 0x000000ffff1a7224 */ /* 0x000fe400078e001e */
[----:B------:R-:W-:-:S07]  /*83e0*/  IMAD.MOV.U32 R31, RZ, RZ, 0x3 ;  /* 0x00000003ff1f7424 */ /* 0x000fce00078e00ff */
.L_x_59:
[----:B------:R-:W-:Y:S05]  /*83f0*/  BSYNC.RECONVERGENT B0 ;  /* 0x0000000000007941 */ /* 0x000fea0003800200 */
.L_x_58:
        /* <DEDUP_REMOVED lines=15> */
.L_x_63:
[----:B------:R-:W-:Y:S02]  /*84f0*/  IMAD.MOV.U32 R30, RZ, RZ, R26 ;  /* 0x000000ffff1e7224 */ /* 0x000fe400078e001a */
[----:B------:R-:W-:-:S07]  /*8500*/  IMAD.MOV.U32 R31, RZ, RZ, 0x2 ;  /* 0x00000002ff1f7424 */ /* 0x000fce00078e00ff */
.L_x_62:
[----:B------:R-:W-:Y:S05]  /*8510*/  BSYNC.RECONVERGENT B0 ;  /* 0x0000000000007941 */ /* 0x000fea0003800200 */
.L_x_61:
        /* <DEDUP_REMOVED lines=15> */
.L_x_66:
[----:B------:R-:W-:Y:S02]  /*8610*/  IMAD.MOV.U32 R26, RZ, RZ, R30 ;  /* 0x000000ffff1a7224 */ /* 0x000fe400078e001e */
[----:B------:R-:W-:-:S07]  /*8620*/  IMAD.MOV.U32 R31, RZ, RZ, 0x1 ;  /* 0x00000001ff1f7424 */ /* 0x000fce00078e00ff */
.L_x_65:
[----:B------:R-:W-:Y:S05]  /*8630*/  BSYNC.RECONVERGENT B0 ;  /* 0x0000000000007941 */ /* 0x000fea0003800200 */
.L_x_64:
[----:B------:R-:W-:Y:S01]  /*8640*/  ISETP.NE.AND P0, PT, R4, 0x4, PT ;  /* 0x000000040400780c */ /* 0x000fe20003f05270 */
[----:B------:R-:W-:Y:S01]  /*8650*/  BSSY.RECONVERGENT B0, `(.L_x_67) ;  /* 0x0000010000007945 */ /* 0x000fe20003800200 */
[----:B------:R-:W-:-:S11]  /*8660*/  IMAD.MOV.U32 R33, RZ, RZ, RZ ;  /* 0x000000ffff217224 */ /* 0x000fd600078e00ff */
        /* <DEDUP_REMOVED lines=9> */
[----:B------:R-:W-:Y:S02]  /*8700*/  @P4 SEL R28, R28, RZ, P3 ;  /* 0x000000ff1c1c4207 */ /* 0x000fe40001800000 */
[----:B------:R-:W-:Y:S01]  /*8710*/  @!P0 SEL R29, R29, RZ, P2 ;  /* 0x000000ff1d1d8207 */ /* 0x000fe20001000000 */
[----:B------:R-:W-:Y:S08]  /*8720*/  BRA `(.L_x_68) ;  /* 0x0000000000087947 */ /* 0x000ff00003800000 */
.L_x_69:
[----:B------:R-:W-:Y:S02]  /*8730*/  IMAD.MOV.U32 R33, RZ, RZ, R26 ;  /* 0x000000ffff217224 */ /* 0x000fe400078e001a */
[----:B------:R-:W-:-:S07]  /*8740*/  IMAD.MOV.U32 R31, RZ, RZ, RZ ;  /* 0x000000ffff1f7224 */ /* 0x000fce00078e00ff */
.L_x_68:
[----:B------:R-:W-:Y:S05]  /*8750*/  BSYNC.RECONVERGENT B0 ;  /* 0x0000000000007941 */ /* 0x000fea0003800200 */
.L_x_67:
[----:B------:R-:W-:Y:S01]  /*8760*/  ISETP.EQ.OR P0, PT, R27, -0x1, !P1 ;  /* 0xffffffff1b00780c */ /* 0x000fe20004f02670 */
[----:B------:R-:W-:-:S12]  /*8770*/  BSSY.RECONVERGENT B0, `(.L_x_70) ;  /* 0x000004c000007945 */ /* 0x000fd80003800200 */
[----:B------:R-:W-:-:S05]  /*8780*/  @!P0 IMAD.MOV.U32 R26, RZ, RZ, 0x8 ;  /* 0x00000008ff1a8424 */ /* 0x000fca00078e00ff */
[----:B------:R0:W-:Y:S01]  /*8790*/  @!P0 STL.64 [UR8], R26 ;  /* 0x0000001aff008987 */ /* 0x0001e20008100a08 */
[----:B------:R-:W-:Y:S05]  /*87a0*/  @!P0 BRA `(.L_x_71) ;  /* 0x0000000400208947 */ /* 0x000fea0003800000 */
[----:B------:R-:W-:-:S13]  /*87b0*/  ISETP.NE.AND P0, PT, R33, -0x1, PT ;  /* 0xffffffff2100780c */ /* 0x000fda0003f05270 */
[----:B------:R-:W-:-:S05]  /*87c0*/  @P0 IMAD.MOV.U32 R32, RZ, RZ, 0x7 ;  /* 0x00000007ff200424 */ /* 0x000fca00078e00ff */
[----:B------:R1:W-:Y:S01]  /*87d0*/  @P0 STL.64 [UR8], R32 ;  /* 0x00000020ff000987 */ /* 0x0003e20008100a08 */
[----:B------:R-:W-:Y:S05]  /*87e0*/  @P0 BRA `(.L_x_71) ;  /* 0x0000000400100947 */ /* 0x000fea0003800000 */
[----:B------:R-:W-:-:S04]  /*87f0*/  ISETP.NE.AND P2, PT, R29, -0x1, PT ;  /* 0xffffffff1d00780c */ /* 0x000fc80003f45270 */
[----:B------:R-:W-:-:S13]  /*8800*/  ISETP.EQ.OR P0, PT, R31, -0x1, !P2 ;  /* 0xffffffff1f00780c */ /* 0x000fda0005702670 */
[----:B-1----:R-:W-:Y:S02]  /*8810*/  @!P0 IMAD R33, R31, 0xd, R29 ;  /* 0x0000000d1f218824 */ /* 0x002fe400078e021d */
[----:B------:R-:W-:-:S05]  /*8820*/  @!P0 IMAD.MOV.U32 R32, RZ, RZ, 0x6 ;  /* 0x00000006ff208424 */ /* 0x000fca00078e00ff */
[----:B------:R2:W-:Y:S01]  /*8830*/  @!P0 STL.64 [UR8], R32 ;  /* 0x00000020ff008987 */ /* 0x0005e20008100a08 */
[----:B------:R-:W-:Y:S05]  /*8840*/  @!P0 BRA `(.L_x_71) ;  /* 0x0000000000f88947 */ /* 0x000fea0003800000 */
[----:B0-----:R-:W-:-:S05]  /*8850*/  @P1 IMAD.MOV.U32 R26, RZ, RZ, 0x5 ;  /* 0x00000005ff1a1424 */ /* 0x001fca00078e00ff */
[----:B------:R3:W-:Y:S01]  /*8860*/  @P1 STL [UR8], R26 ;  /* 0x0000001aff001987 */ /* 0x0007e20008100808 */
[----:B------:R-:W-:Y:S05]  /*8870*/  @P1 BRA `(.L_x_71) ;  /* 0x0000000000ec1947 */ /* 0x000fea0003800000 */
[----:B------:R-:W-:-:S13]  /*8880*/  ISETP.NE.AND P0, PT, R27, -0x1, PT ;  /* 0xffffffff1b00780c */ /* 0x000fda0003f05270 */
[----:B---3--:R-:W-:-:S05]  /*8890*/  @P0 IMAD.MOV.U32 R26, RZ, RZ, 0x4 ;  /* 0x00000004ff1a0424 */ /* 0x008fca00078e00ff */
[----:B------:R4:W-:Y:S01]  /*88a0*/  @P0 STL.64 [UR8], R26 ;  /* 0x0000001aff000987 */ /* 0x0009e20008100a08 */
[----:B------:R-:W-:Y:S05]  /*88b0*/  @P0 BRA `(.L_x_71) ;  /* 0x0000000000dc0947 */ /* 0x000fea0003800000 */
[----:B------:R-:W-:-:S13]  /*88c0*/  ISETP.NE.AND P0, PT, R31, -0x1, PT ;  /* 0xffffffff1f00780c */ /* 0x000fda0003f05270 */
[----:B------:R-:W-:-:S05]  /*88d0*/  @P0 IMAD.MOV.U32 R30, RZ, RZ, 0x3 ;  /* 0x00000003ff1e0424 */ /* 0x000fca00078e00ff */
[----:B------:R0:W-:Y:S01]  /*88e0*/  @P0 STL.64 [UR8], R30 ;  /* 0x0000001eff000987 */ /* 0x0001e20008100a08 */
[----:B------:R-:W-:Y:S05]  /*88f0*/  @P0 BRA `(.L_x_71) ;  /* 0x0000000000cc0947 */ /* 0x000fea0003800000 */
[----:B------:R-:W-:-:S13]  /*8900*/  ISETP.EQ.OR P0, PT, R28, -0x1, !P2 ;  /* 0xffffffff1c00780c */ /* 0x000fda0005702670 */
[----:B----4-:R-:W-:Y:S02]  /*8910*/  @!P0 IMAD R27, R29, 0xd, R28 ;  /* 0x0000000d1d1b8824 */ /* 0x010fe400078e021c */
[----:B------:R-:W-:-:S05]  /*8920*/  @!P0 IMAD.MOV.U32 R26, RZ, RZ, 0x2 ;  /* 0x00000002ff1a8424 */ /* 0x000fca00078e00ff */
[----:B------:R1:W-:Y:S01]  /*8930*/  @!P0 STL.64 [UR8], R26 ;  /* 0x0000001aff008987 */ /* 0x0003e20008100a08 */
[----:B------:R-:W-:Y:S05]  /*8940*/  @!P0 BRA `(.L_x_71) ;  /* 0x0000000000b88947 */ /* 0x000fea0003800000 */
[----:B------:R-:W-:-:S05]  /*8950*/  @P2 IMAD.MOV.U32 R28, RZ, RZ, 0x1 ;  /* 0x00000001ff1c2424 */ /* 0x000fca00078e00ff */
[----:B------:R3:W-:Y:S01]  /*8960*/  @P2 STL.64 [UR8], R28 ;  /* 0x0000001cff002987 */ /* 0x0007e20008100a08 */
[----:B------:R-:W-:Y:S05]  /*8970*/  @P2 BRA `(.L_x_71) ;  /* 0x0000000000ac2947 */ /* 0x000fea0003800000 */
[----:B------:R-:W-:Y:S01]  /*8980*/  STL [UR8], RZ ;  /* 0x000000ffff007987 */ /* 0x000fe20008100808 */
[----:B------:R-:W-:Y:S01]  /*8990*/  ISETP.GE.AND P0, PT, R37, 0x1, PT ;  /* 0x000000012500780c */ /* 0x000fe20003f06270 */
[----:B------:R-:W-:Y:S01]  /*89a0*/  BSSY.RELIABLE B1, `(.L_x_72) ;  /* 0x0000027000017945 */ /* 0x000fe20003800100 */
[----:B-1----:R-:W-:-:S11]  /*89b0*/  IMAD.MOV.U32 R26, RZ, RZ, 0xc ;  /* 0x0000000cff1a7424 */ /* 0x002fd600078e00ff */
[----:B------:R-:W-:Y:S05]  /*89c0*/  @P0 BRA `(.L_x_73) ;  /* 0x0000000000900947 */ /* 0x000fea0003800000 */
[----:B------:R-:W-:Y:S01]  /*89d0*/  ISETP.GT.AND P0, PT, R19, RZ, PT ;  /* 0x000000ff1300720c */ /* 0x000fe20003f04270 */
[----:B------:R-:W-:-:S12]  /*89e0*/  IMAD.MOV.U32 R26, RZ, RZ, 0xb ;  /* 0x0000000bff1a7424 */ /* 0x000fd800078e00ff */
[----:B------:R-:W-:Y:S05]  /*89f0*/  @P0 BRA `(.L_x_73) ;  /* 0x0000000000840947 */ /* 0x000fea0003800000 */
[----:B------:R-:W-:Y:S01]  /*8a00*/  ISETP.GT.AND P0, PT, R18, RZ, PT ;  /* 0x000000ff1200720c */ /* 0x000fe20003f04270 */
[----:B------:R-:W-:-:S03]  /*8a10*/  IMAD.MOV.U32 R26, RZ, RZ, 0xa ;  /* 0x0000000aff1a7424 */ /* 0x000fc600078e00ff */
[----:B------:R-:W-:Y:S02]  /*8a20*/  ISETP.GT.OR P1, PT, R17, RZ, P0 ;  /* 0x000000ff1100720c */ /* 0x000fe40000724670 */
[----:B------:R-:W-:-:S11]  /*8a30*/  SEL R26, R26, 0x9, P0 ;  /* 0x000000091a1a7807 */ /* 0x000fd60000000000 */
[----:B------:R-:W-:Y:S05]  /*8a40*/  @P1 BRA `(.L_x_73) ;  /* 0x0000000000701947 */ /* 0x000fea0003800000 */
[----:B------:R-:W-:Y:S01]  /*8a50*/  ISETP.GT.AND P0, PT, R16, RZ, PT ;  /* 0x000000ff1000720c */ /* 0x000fe20003f04270 */
[----:B------:R-:W-:-:S12]  /*8a60*/  IMAD.MOV.U32 R26, RZ, RZ, 0x8 ;  /* 0x00000008ff1a7424 */ /* 0x000fd800078e00ff */
        /* <DEDUP_REMOVED lines=22> */
[----:B------:R-:W-:-:S13]  /*8bd0*/  ISETP.GT.AND P0, PT, R4, RZ, PT ;  /* 0x000000ff0400720c */ /* 0x000fda0003f04270 */
[----:B------:R-:W-:Y:S05]  /*8be0*/  @!P0 BREAK.RELIABLE B1 ;  /* 0x0000000000018942 */ /* 0x000fea0003800100 */
[----:B------:R-:W-:Y:S05]  /*8bf0*/  @!P0 BRA `(.L_x_71) ;  /* 0x00000000000c8947 */ /* 0x000fea0003800000 */
[----:B------:R-:W-:-:S07]  /*8c00*/  IMAD.MOV.U32 R26, RZ, RZ, RZ ;  /* 0x000000ffff1a7224 */ /* 0x000fce00078e00ff */
.L_x_73:
[----:B------:R-:W-:Y:S05]  /*8c10*/  BSYNC.RELIABLE B1 ;  /* 0x0000000000017941 */ /* 0x000fea0003800100 */
.L_x_72:
[----:B------:R1:W-:Y:S02]  /*8c20*/  STL [UR8+0x4], R26 ;  /* 0x0000041aff007987 */ /* 0x0003e40008100808 */
.L_x_71:
[----:B------:R-:W-:Y:S05]  /*8c30*/  BSYNC.RECONVERGENT B0 ;  /* 0x0000000000007941 */ /* 0x000fea0003800200 */
.L_x_70:
[----:B------:R-:W-:Y:S05]  /*8c40*/  WARPSYNC.ALL ;  /* 0x0000000000007948 */ /* 0x000fea0003800000 */
[----:B------:R-:W-:Y:S02]  /*8c50*/  UIADD3 UR8, UPT, UPT, UR8, 0x8, URZ ;  /* 0x0000000808087890 */ /* 0x000fe4000fffe0ff */
[----:B------:R-:W-:Y:S01]  /*8c60*/  UIADD3 UR9, UPT, UPT, UR9, 0x2, URZ ;  /* 0x0000000209097890 */ /* 0x000fe2000fffe0ff */
[----:B------:R-:W-:Y:S11]  /*8c70*/  BRA.U UP1, `(.L_x_74) ;  /* 0xffffffe101047547 */ /* 0x000ff6000b83ffff */
[----:B------:R-:W2:Y:S04]  /*8c80*/  LDL.64 R20, [R1+0x98] ;  /* 0x0000980001147983 */ /* 0x000ea80000100a00 */
[----:B------:R-:W2:Y:S04]  /*8c90*/  LDL.64 R6, [R1+0xa0] ;  /* 0x0000a00001067983 */ /* 0x000ea80000100a00 */
[----:B------:R0:W5:Y:S01]  /*8ca0*/  LDL.64 R4, [R1+0xa8] ;  /* 0x0000a80001047983 */ /* 0x0001620000100a00 */
[----:B------:R-:W-:Y:S03]  /*8cb0*/  BSSY.RECONVERGENT B0, `(.L_x_75) ;  /* 0x0000012000007945 */ /* 0x000fe60003800200 */
[----:B------:R0:W-:Y:S01]  /*8cc0*/  STL [R1+0xe0], RZ ;  /* 0x0000e0ff01007387 */ /* 0x0001e20000100800 */
[----:B--2---:R-:W-:-:S04]  /*8cd0*/  ISETP.GT.AND P0, PT, R7, R21, PT ;  /* 0x000000150700720c */ /* 0x004fc80003f04270 */
[----:B------:R-:W-:-:S04]  /*8ce0*/  ISETP.NE.OR P0, PT, R6, R20, !P0 ;  /* 0x000000140600720c */ /* 0x000fc80004705670 */
[----:B------:R-:W-:-:S13]  /*8cf0*/  ISETP.LE.AND P0, PT, R6, R20, P0 ;  /* 0x000000140600720c */ /* 0x000fda0000703270 */
[----:B------:R-:W-:Y:S02]  /*8d00*/  @!P0 IMAD.MOV.U32 R10, RZ, RZ, 0x1 ;  /* 0x00000001ff0a8424 */ /* 0x000fe400078e00ff */
[----:B------:R-:W-:Y:S02]  /*8d10*/  @!P0 IMAD.MOV.U32 R8, RZ, RZ, 0x1 ;  /* 0x00000001ff088424 */ /* 0x000fe400078e00ff */
[----:B------:R-:W-:Y:S01]  /*8d20*/  @!P0 IMAD.MOV.U32 R15, RZ, RZ, R6 ;  /* 0x000000ffff0f8224 */ /* 0x000fe200078e0006 */
[----:B------:R0:W-:Y:S01]  /*8d30*/  @!P0 STL [R1+0xe0], R10 ;  /* 0x0000e00a01008387 */ /* 0x0001e20000100800 */
[----:B------:R-:W-:Y:S05]  /*8d40*/  @!P0 BRA `(.L_x_76) ;  /* 0x0000000000208947 */ /* 0x000fea0003800000 */
[----:B------:R-:W-:Y:S01]  /*8d50*/  ISETP.NE.AND P0, PT, R7, R21, PT ;  /* 0x000000150700720c */ /* 0x000fe20003f05270 */
[----:B------:R-:W-:Y:S02]  /*8d60*/  IMAD.MOV.U32 R8, RZ, RZ, 0x1 ;  /* 0x00000001ff087424 */ /* 0x000fe400078e00ff */
[----:B------:R-:W-:Y:S01]  /*8d70*/  IMAD.MOV.U32 R15, RZ, RZ, R20 ;  /* 0x000000ffff0f7224 */ /* 0x000fe200078e0014 */
[----:B------:R-:W-:Y:S01]  /*8d80*/  ISETP.NE.OR P0, PT, R6, R20, P0 ;  /* 0x000000140600720c */ /* 0x000fe20000705670 */
[----:B------:R-:W-:-:S12]  /*8d90*/  IMAD.MOV.U32 R7, RZ, RZ, R21 ;  /* 0x000000ffff077224 */ /* 0x000fd800078e0015 */
[----:B0-----:R-:W-:Y:S02]  /*8da0*/  @!P0 IMAD.MOV.U32 R10, RZ, RZ, 0x1 ;  /* 0x00000001ff0a8424 */ /* 0x001fe400078e00ff */
[----:B------:R-:W-:-:S03]  /*8db0*/  @!P0 IMAD.MOV.U32 R8, RZ, RZ, 0x2 ;  /* 0x00000002ff088424 */ /* 0x000fc600078e00ff */
[----:B------:R2:W-:Y:S04]  /*8dc0*/  @!P0 STL [R1+0xe4], R10 ;  /* 0x0000e40a01008387 */ /* 0x0005e80000100800 */
.L_x_76:
[----:B------:R-:W-:Y:S05]  /*8dd0*/  BSYNC.RECONVERGENT B0 ;  /* 0x0000000000007941 */ /* 0x000fea0003800200 */
.L_x_75:
[----:B-----5:R-:W-:Y:S01]  /*8de0*/  ISETP.GT.AND P0, PT, R5, R7, PT ;  /* 0x000000070500720c */ /* 0x020fe20003f04270 */
[----:B------:R-:W-:Y:S03]  /*8df0*/  BSSY.RECONVERGENT B0, `(.L_x_77) ;  /* 0x0000011000007945 */ /* 0x000fe60003800200 */
[----:B------:R-:W-:-:S04]  /*8e00*/  ISETP.EQ.AND P0, PT, R4, R15, P0 ;  /* 0x0000000f0400720c */ /* 0x000fc80000702270 */
[----:B------:R-:W-:-:S13]  /*8e10*/  ISETP.GT.OR P0, PT, R4, R15, P0 ;  /* 0x0000000f0400720c */ /* 0x000fda0000704670 */
[----:B------:R-:W-:Y:S05]  /*8e20*/  @P0 BRA `(.L_x_78) ;  /* 0x0000000000200947 */ /* 0x000fea0003800000 */
[----:B------:R-:W-:-:S04]  /*8e30*/  ISETP.NE.AND P0, PT, R5, R7, PT ;  /* 0x000000070500720c */ /* 0x000fc80003f05270 */
[----:B------:R-:W-:-:S13]  /*8e40*/  ISETP.NE.OR P0, PT, R4, R15, P0 ;  /* 0x0000000f0400720c */ /* 0x000fda0000705670 */
[----:B------:R-:W-:Y:S05]  /*8e50*/  @P0 BRA `(.L_x_79) ;  /* 0x0000000000280947 */ /* 0x000fea0003800000 */
[C---:B------:R-:W-:Y:S01]  /*8e60*/  LEA R5, R8.reuse, UR13, 0x2 ;  /* 0x0000000d08057c11 */ /* 0x040fe2000f8e10ff */
[----:B0-2---:R-:W-:Y:S02]  /*8e70*/  IMAD.MOV.U32 R10, RZ, RZ, 0x2 ;  /* 0x00000002ff0a7424 */ /* 0x005fe400078e00ff */
[----:B------:R-:W-:-:S03]  /*8e80*/  VIADD R8, R8, 0x1 ;  /* 0x0000000108087836 */ /* 0x000fc60000000000 */
[----:B------:R0:W-:Y:S01]  /*8e90*/  STL [R5], R10 ;  /* 0x0000000a05007387 */ /* 0x0001e20000100800 */
[----:B------:R-:W-:Y:S05]  /*8ea0*/  BRA `(.L_x_79) ;  /* 0x0000000000147947 */ /* 0x000fea0003800000 */
.L_x_78:
[----:B0-2---:R-:W-:Y:S02]  /*8eb0*/  IMAD.MOV.U32 R10, RZ, RZ, 0x2 ;  /* 0x00000002ff0a7424 */ /* 0x005fe400078e00ff */
[----:B------:R-:W-:Y:S02]  /*8ec0*/  IMAD.MOV.U32 R8, RZ, RZ, 0x1 ;  /* 0x00000001ff087424 */ /* 0x000fe400078e00ff */
[----:B------:R-:W-:Y:S01]  /*8ed0*/  IMAD.MOV.U32 R15, RZ, RZ, R4 ;  /* 0x000000ffff0f7224 */ /* 0x000fe200078e0004 */
[----:B------:R0:W-:Y:S01]  /*8ee0*/  STL [R1+0xe0], R10 ;  /* 0x0000e00a01007387 */ /* 0x0001e20000100800 */
[----:B------:R-:W-:-:S07]  /*8ef0*/  IMAD.MOV.U32 R7, RZ, RZ, R5 ;  /* 0x000000ffff077224 */ /* 0x000fce00078e0005 */
.L_x_79:
[----:B------:R-:W-:Y:S05]  /*8f00*/  BSYNC.RECONVERGENT B0 ;  /* 0x0000000000007941 */ /* 0x000fea0003800200 */
.L_x_77:
[----:B------:R-:W5:Y:S01]  /*8f10*/  LDL.64 R18, [R1+0xb0] ;  /* 0x0000b00001127983 */ /* 0x000f620000100a00 */
[----:B------:R-:W-:Y:S01]  /*8f20*/  BSSY.RECONVERGENT B0, `(.L_x_80) ;  /* 0x0000012000007945 */ /* 0x000fe20003800200 */
[----:B-----5:R-:W-:-:S04]  /*8f30*/  ISETP.GT.AND P0, PT, R19, R7, PT ;  /* 0x000000071300720c */ /* 0x020fc80003f04270 */
[----:B------:R-:W-:-:S04]  /*8f40*/  ISETP.EQ.AND P0, PT, R18, R15, P0 ;  /* 0x0000000f1200720c */ /* 0x000fc80000702270 */
[----:B------:R-:W-:-:S13]  /*8f50*/  ISETP.GT.OR P0, PT, R18, R15, P0 ;  /* 0x0000000f1200720c */ /* 0x000fda0000704670 */
[----:B------:R-:W-:Y:S05]  /*8f60*/  @P0 BRA `(.L_x_81) ;  /* 0x0000000000200947 */ /* 0x000fea0003800000 */
[----:B------:R-:W-:-:S04]  /*8f70*/  ISETP.NE.AND P0, PT, R19, R7, PT ;  /* 0x000000071300720c */ /* 0x000fc80003f05270 */
[----:B------:R-:W-:-:S13]  /*8f80*/  ISETP.NE.OR P0, PT, R18, R15, P0 ;  /* 0x0000000f1200720c */ /* 0x000fda0000705670 */
[----:B------:R-:W-:Y:S05]  /*8f90*/  @P0 BRA `(.L_x_82) ;  /* 0x0000000000280947 */ /* 0x000fea0003800000 */
[C---:B0-----:R-:W-:Y:S01]  /*8fa0*/  LEA R5, R8.reuse, UR13, 0x2 ;  /* 0x0000000d08057c11 */ /* 0x041fe2000f8e10ff */
[----:B--2---:R-:W-:Y:S02]  /*8fb0*/  IMAD.MOV.U32 R10, RZ, RZ, 0x3 ;  /* 0x00000003ff0a7424 */ /* 0x004fe400078e00ff */
[----:B------:R-:W-:-:S03]  /*8fc0*/  VIADD R8, R8, 0x1 ;  /* 0x0000000108087836 */ /* 0x000fc60000000000 */
[----:B------:R0:W-:Y:S01]  /*8fd0*/  STL [R5], R10 ;  /* 0x0000000a05007387 */ /* 0x0001e20000100800 */
[----:B------:R-:W-:Y:S05]  /*8fe0*/  BRA `(.L_x_82) ;  /* 0x0000000000147947 */ /* 0x000fea0003800000 */
.L_x_81:
[----:B0-2---:R-:W-:Y:S02]  /*8ff0*/  IMAD.MOV.U32 R10, RZ, RZ, 0x3 ;  /* 0x00000003ff0a7424 */ /* 0x005fe400078e00ff */
[----:B------:R-:W-:Y:S02]  /*9000*/  IMAD.MOV.U32 R8, RZ, RZ, 0x1 ;  /* 0x00000001ff087424 */ /* 0x000fe400078e00ff */
[----:B------:R-:W-:Y:S01]  /*9010*/  IMAD.MOV.U32 R15, RZ, RZ, R18 ;  /* 0x000000ffff0f7224 */ /* 0x000fe200078e0012 */
[----:B------:R0:W-:Y:S01]  /*9020*/  STL [R1+0xe0], R10 ;  /* 0x0000e00a01007387 */ /* 0x0001e20000100800 */
[----:B------:R-:W-:-:S07]  /*9030*/  IMAD.MOV.U32 R7, RZ, RZ, R19 ;  /* 0x000000ffff077224 */ /* 0x000fce00078e0013 */
.L_x_82:
[----:B------:R-:W-:Y:S05]  /*9040*/  BSYNC.RECONVERGENT B0 ;  /* 0x0000000000007941 */ /* 0x000fea0003800200 */
.L_x_80:
        /* <DEDUP_REMOVED lines=9> */
[C---:B0-2---:R-:W-:Y:S01]  /*90e0*/  LEA R10, R8.reuse, UR13, 0x2 ;  /* 0x0000000d080a7c11 */ /* 0x045fe2000f8e10ff */
[----:B------:R-:W-:Y:S02]  /*90f0*/  IMAD.MOV.U32 R5, RZ, RZ, 0x4 ;  /* 0x00000004ff057424 */ /* 0x000fe400078e00ff */
[----:B------:R-:W-:-:S03]  /*9100*/  VIADD R8, R8, 0x1 ;  /* 0x0000000108087836 */ /* 0x000fc60000000000 */
[----:B------:R0:W-:Y:S01]  /*9110*/  STL [R10], R5 ;  /* 0x000000050a007387 */ /* 0x0001e20000100800 */
[----:B------:R-:W-:Y:S05]  /*9120*/  BRA `(.L_x_85) ;  /* 0x0000000000147947 */ /* 0x000fea0003800000 */
.L_x_84:
[----:B0-2---:R-:W-:Y:S02]  /*9130*/  IMAD.MOV.U32 R10, RZ, RZ, 0x4 ;  /* 0x00000004ff0a7424 */ /* 0x005fe400078e00ff */
[----:B------:R-:W-:Y:S02]  /*9140*/  IMAD.MOV.U32 R8, RZ, RZ, 0x1 ;  /* 0x00000001ff087424 */ /* 0x000fe400078e00ff */
[----:B------:R-:W-:Y:S01]  /*9150*/  IMAD.MOV.U32 R15, RZ, RZ, R16 ;  /* 0x000000ffff0f7224 */ /* 0x000fe200078e0010 */
[----:B------:R0:W-:Y:S01]  /*9160*/  STL [R1+0xe0], R10 ;  /* 0x0000e00a01007387 */ /* 0x0001e20000100800 */
[----:B------:R-:W-:-:S07]  /*9170*/  IMAD.MOV.U32 R7, RZ, RZ, R17 ;  /* 0x000000ffff077224 */ /* 0x000fce00078e0011 */
.L_x_85:
[----:B------:R-:W-:Y:S05]  /*9180*/  BSYNC.RECONVERGENT B0 ;  /* 0x0000000000007941 */ /* 0x000fea0003800200 */
.L_x_83:
        /* <DEDUP_REMOVED lines=14> */
.L_x_87:
[----:B0-2---:R-:W-:Y:S02]  /*9270*/  IMAD.MOV.U32 R10, RZ, RZ, 0x5 ;  /* 0x00000005ff0a7424 */ /* 0x005fe400078e00ff */
[----:B------:R-:W-:Y:S02]  /*9280*/  IMAD.MOV.U32 R8, RZ, RZ, 0x1 ;  /* 0x00000001ff087424 */ /* 0x000fe400078e00ff */
[----:B------:R-:W-:Y:S01]  /*9290*/  IMAD.MOV.U32 R15, RZ, RZ, R22 ;  /* 0x000000ffff0f7224 */ /* 0x000fe200078e0016 */
[----:B------:R0:W-:Y:S01]  /*92a0*/  STL [R1+0xe0], R10 ;  /* 0x0000e00a01007387 */ /* 0x0001e20000100800 */
[----:B------:R-:W-:-:S07]  /*92b0*/  IMAD.MOV.U32 R7, RZ, RZ, R23 ;  /* 0x000000ffff077224 */ /* 0x000fce00078e0017 */
.L_x_88:
[----:B------:R-:W-:Y:S05]  /*92c0*/  BSYNC.RECONVERGENT B0 ;  /* 0x0000000000007941 */ /* 0x000fea0003800200 */
.L_x_86:
        /* <DEDUP_REMOVED lines=14> */
.L_x_90:
[----:B0-2---:R-:W-:Y:S02]  /*93b0*/  IMAD.MOV.U32 R10, RZ, RZ, 0x6 ;  /* 0x00000006ff0a7424 */ /* 0x005fe400078e00ff */
[----:B------:R-:W-:Y:S02]  /*93c0*/  IMAD.MOV.U32 R8, RZ, RZ, 0x1 ;  /* 0x00000001ff087424 */ /* 0x000fe400078e00ff */
[----:B------:R-:W-:Y:S01]  /*93d0*/  IMAD.MOV.U32 R15, RZ, RZ, R24 ;  /* 0x000000ffff0f7224 */ /* 0x000fe200078e0018 */
[----:B------:R0:W-:Y:S01]  /*93e0*/  STL [R1+0xe0], R10 ;  /* 0x0000e00a01007387 */ /* 0x0001e20000100800 */
[----:B------:R-:W-:-:S07]  /*93f0*/  IMAD.MOV.U32 R7, RZ, RZ, R25 ;  /* 0x000000ffff077224 */ /* 0x000fce00078e0019 */
.L_x_91:
[----:B------:R-:W-:Y:S05]  /*9400*/  BSYNC.RECONVERGENT B0 ;  /* 0x0000000000007941 */ /* 0x000fea0003800200 */
.L_x_89:
[----:B01-34-:R-:W3:Y:S01]  /*9410*/  LDL.64 R26, [R1+0xd0] ;  /* 0x0000d000011a7983 */ /* 0x01bee20000100a00 */
[----:B------:R-:W-:Y:S01]  /*9420*/  BSSY.RECONVERGENT B0, `(.L_x_92) ;  /* 0x0000012000007945 */ /* 0x000fe20003800200 */
[----:B---3--:R-:W-:-:S04]  /*9430*/  ISETP.GT.AND P0, PT, R27, R7, PT ;  /* 0x000000071b00720c */ /* 0x008fc80003f04270 */
[----:B------:R-:W-:-:S04]  /*9440*/  ISETP.EQ.AND P0, PT, R26, R15, P0 ;  /* 0x0000000f1a00720c */ /* 0x000fc80000702270 */
[----:B------:R-:W-:-:S13]  /*9450*/  ISETP.GT.OR P0, PT, R26, R15, P0 ;  /* 0x0000000f1a00720c */ /* 0x000fda0000704670 */
[----:B------:R-:W-:Y:S05]  /*9460*/  @P0 BRA `(.L_x_93) ;  /* 0x0000000000200947 */ /* 0x000fea0003800000 */
[----:B------:R-:W-:-:S04]  /*9470*/  ISETP.NE.AND P0, PT, R27, R7, PT ;  /* 0x000000071b00720c */ /* 0x000fc80003f05270 */
[----:B------:R-:W-:-:S13]  /*9480*/  ISETP.NE.OR P0, PT, R26, R15, P0 ;  /* 0x0000000f1a00720c */ /* 0x000fda0000705670 */
[----:B------:R-:W-:Y:S05]  /*9490*/  @P0 BRA `(.L_x_94) ;  /* 0x0000000000280947 */ /* 0x000fea0003800000 */
[C---:B--2---:R-:W-:Y:S01]  /*94a0*/  LEA R10, R8.reuse, UR13, 0x2 ;  /* 0x0000000d080a7c11 */ /* 0x044fe2000f8e10ff */
[----:B------:R-:W-:Y:S02]  /*94b0*/  IMAD.MOV.U32 R5, RZ, RZ, 0x7 ;  /* 0x00000007ff057424 */ /* 0x000fe400078e00ff */
[----:B------:R-:W-:-:S03]  /*94c0*/  VIADD R8, R8, 0x1 ;  /* 0x0000000108087836 */ /* 0x000fc60000000000 */
[----:B------:R0:W-:Y:S01]  /*94d0*/  STL [R10], R5 ;  /* 0x000000050a007387 */ /* 0x0001e20000100800 */
[----:B------:R-:W-:Y:S05]  /*94e0*/  BRA `(.L_x_94) ;  /* 0x0000000000147947 */ /* 0x000fea0003800000 */
.L_x_93:
[----:B--2---:R-:W-:Y:S02]  /*94f0*/  IMAD.MOV.U32 R10, RZ, RZ, 0x7 ;  /* 0x00000007ff0a7424 */ /* 0x004fe400078e00ff */
[----:B------:R-:W-:Y:S02]  /*9500*/  IMAD.MOV.U32 R8, RZ, RZ, 0x1 ;  /* 0x00000001ff087424 */ /* 0x000fe400078e00ff */
[----:B------:R-:W-:Y:S01]  /*9510*/  IMAD.MOV.U32 R15, RZ, RZ, R26 ;  /* 0x000000ffff0f7224 */ /* 0x000fe200078e001a */
[----:B------:R1:W-:Y:S01]  /*9520*/  STL [R1+0xe0], R10 ;  /* 0x0000e00a01007387 */ /* 0x0003e20000100800 */
[----:B------:R-:W-:-:S07]  /*9530*/  IMAD.MOV.U32 R7, RZ, RZ, R27 ;  /* 0x000000ffff077224 */ /* 0x000fce00078e001b */
.L_x_94:
[----:B------:R-:W-:Y:S05]  /*9540*/  BSYNC.RECONVERGENT B0 ;  /* 0x0000000000007941 */ /* 0x000fea0003800200 */
.L_x_92:
[----:B------:R-:W3:Y:S01]  /*9550*/  LDL.64 R28, [R1+0xd8] ;  /* 0x0000d800011c7983 */ /* 0x000ee20000100a00 */
[----:B------:R-:W-:Y:S04]  /*9560*/  BSSY.RECONVERGENT B0, `(.L_x_95) ;  /* 0x0000014000007945 */ /* 0x000fe80003800200 */
[----:B------:R-:W-:Y:S01]  /*9570*/  BSSY.RELIABLE B1, `(.L_x_96) ;  /* 0x000000f000017945 */ /* 0x000fe20003800100 */
[----:B---3--:R-:W-:-:S13]  /*9580*/  ISETP.GT.AND P0, PT, R28, R15, PT ;  /* 0x0000000f1c00720c */ /* 0x008fda0003f04270 */
[----:B------:R-:W-:Y:S05]  /*9590*/  @P0 BRA `(.L_x_97) ;  /* 0x0000000000300947 */ /* 0x000fea0003800000 */
[----:B------:R-:W-:Y:S02]  /*95a0*/  ISETP.GT.AND P0, PT, R29, R7, PT ;  /* 0x000000071d00720c */ /* 0x000fe40003f04270 */
[----:B------:R-:W-:-:S13]  /*95b0*/  ISETP.EQ.AND P1, PT, R28, R15, PT ;  /* 0x0000000f1c00720c */ /* 0x000fda0003f22270 */
[----:B------:R-:W-:Y:S05]  /*95c0*/  @P0 BRA P1, `(.L_x_97) ;  /* 0x0000000000240947 */ /* 0x000fea0000800000 */
[----:B------:R-:W-:Y:S05]  /*95d0*/  BREAK.RELIABLE B1 ;  /* 0x0000000000017942 */ /* 0x000fea0003800100 */
[----:B------:R-:W-:-:S04]  /*95e0*/  ISETP.NE.AND P0, PT, R29, R7, PT ;  /* 0x000000071d00720c */ /* 0x000fc80003f05270 */
[----:B------:R-:W-:-:S13]  /*95f0*/  ISETP.NE.OR P0, PT, R28, R15, P0 ;  /* 0x0000000f1c00720c */ /* 0x000fda0000705670 */
[----:B------:R-:W-:Y:S05]  /*9600*/  @P0 BRA `(.L_x_98) ;  /* 0x0000000000240947 */ /* 0x000fea0003800000 */
[C---:B012---:R-:W-:Y:S01]  /*9610*/  LEA R10, R8.reuse, UR13, 0x2 ;  /* 0x0000000d080a7c11 */ /* 0x047fe2000f8e10ff */
[----:B------:R-:W-:Y:S02]  /*9620*/  IMAD.MOV.U32 R5, RZ, RZ, 0x8 ;  /* 0x00000008ff057424 */ /* 0x000fe400078e00ff */
[----:B------:R-:W-:-:S03]  /*9630*/  VIADD R8, R8, 0x1 ;  /* 0x0000000108087836 */ /* 0x000fc60000000000 */
[----:B------:R3:W-:Y:S01]  /*9640*/  STL [R10], R5 ;  /* 0x000000050a007387 */ /* 0x0007e20000100800 */
[----:B------:R-:W-:Y:S05]  /*9650*/  BRA `(.L_x_98) ;  /* 0x0000000000107947 */ /* 0x000fea0003800000 */
.L_x_97:
[----:B------:R-:W-:Y:S05]  /*9660*/  BSYNC.RELIABLE B1 ;  /* 0x0000000000017941 */ /* 0x000fea0003800100 */
.L_x_96:
[----:B012---:R-:W-:Y:S02]  /*9670*/  IMAD.MOV.U32 R10, RZ, RZ, 0x8 ;  /* 0x00000008ff0a7424 */ /* 0x007fe400078e00ff */
[----:B------:R-:W-:-:S03]  /*9680*/  IMAD.MOV.U32 R8, RZ, RZ, 0x1 ;  /* 0x00000001ff087424 */ /* 0x000fc600078e00ff */
[----:B------:R0:W-:Y:S04]  /*9690*/  STL [R1+0xe0], R10 ;  /* 0x0000e00a01007387 */ /* 0x0001e80000100800 */
.L_x_98:
[----:B------:R-:W-:Y:S05]  /*96a0*/  BSYNC.RECONVERGENT B0 ;  /* 0x0000000000007941 */ /* 0x000fea0003800200 */
.L_x_95:
[----:B------:R-:W-:Y:S05]  /*96b0*/  WARPSYNC.ALL ;  /* 0x0000000000007948 */ /* 0x000fea0003800000 */
[----:B0123--:R-:W2:Y:S01]  /*96c0*/  LDL R10, [R1+0xe0] ;  /* 0x0000e000010a7983 */ /* 0x00fea20000100800 */
[----:B------:R-:W0:Y:S01]  /*96d0*/  S2UR UR8, SR_CgaCtaId ;  /* 0x00000000000879c3 */ /* 0x000e220000008800 */
[----:B------:R-:W-:Y:S01]  /*96e0*/  UMOV UR5, 0x400 ;  /* 0x0000040000057882 */ /* 0x000fe20000000000 */
[----:B------:R-:W-:Y:S01]  /*96f0*/  ISETP.NE.AND P0, PT, R8, 0x1, PT ;  /* 0x000000010800780c */ /* 0x000fe20003f05270 */
[----:B------:R-:W-:Y:S01]  /*9700*/  BSSY.RECONVERGENT B0, `(.L_x_99) ;  /* 0x000004c000007945 */ /* 0x000fe20003800200 */
[----:B0-----:R-:W-:-:S06]  /*9710*/  ULEA UR5, UR8, UR5, 0x18 ;  /* 0x0000000508057291 */ /* 0x001fcc000f8ec0ff */
[----:B------:R-:W-:Y:S02]  /*9720*/  LEA R5, R20, UR5, 0x2 ;  /* 0x0000000514057c11 */ /* 0x000fe4000f8e10ff */
[----:B------:R-:W-:Y:S02]  /*9730*/  LEA R6, R6, UR5, 0x2 ;  /* 0x0000000506067c11 */ /* 0x000fe4000f8e10ff */
[----:B------:R-:W-:Y:S01]  /*9740*/  LEA R4, R4, UR5, 0x2 ;  /* 0x0000000504047c11 */ /* 0x000fe2000f8e10ff */
[----:B------:R-:W-:Y:S01]  /*9750*/  ATOMS.POPC.INC.32 RZ, [R5+URZ] ;  /* 0x0000000005ff7f8c */ /* 0x000fe2000d8000ff */
[----:B------:R-:W-:Y:S02]  /*9760*/  LEA R7, R18, UR5, 0x2 ;  /* 0x0000000512077c11 */ /* 0x000fe4000f8e10ff */
[----:B------:R-:W-:Y:S01]  /*9770*/  LEA R16, R16, UR5, 0x2 ;  /* 0x0000000510107c11 */ /* 0x000fe2000f8e10ff */
[----:B------:R-:W-:Y:S01]  /*9780*/  ATOMS.POPC.INC.32 RZ, [UR5+0x4c] ;  /* 0x00004c00ffff7f8c */ /* 0x000fe2000d800005 */
[----:B------:R-:W-:-:S02]  /*9790*/  LEA R22, R22, UR5, 0x2 ;  /* 0x0000000516167c11 */ /* 0x000fc4000f8e10ff */
[----:B------:R-:W-:Y:S01]  /*97a0*/  LEA R24, R24, UR5, 0x2 ;  /* 0x0000000518187c11 */ /* 0x000fe2000f8e10ff */
[----:B------:R-:W-:Y:S01]  /*97b0*/  ATOMS.POPC.INC.32 RZ, [R6+URZ] ;  /* 0x0000000006ff7f8c */ /* 0x000fe2000d8000ff */
[----:B------:R-:W-:Y:S02]  /*97c0*/  LEA R26, R26, UR5, 0x2 ;  /* 0x000000051a1a7c11 */ /* 0x000fe4000f8e10ff */
[----:B------:R-:W-:Y:S01]  /*97d0*/  LEA R28, R28, UR5, 0x2 ;  /* 0x000000051c1c7c11 */ /* 0x000fe2000f8e10ff */
[----:B------:R-:W-:Y:S04]  /*97e0*/  ATOMS.POPC.INC.32 RZ, [UR5+0x4c] ;  /* 0x00004c00ffff7f8c */ /* 0x000fe8000d800005 */
[----:B------:R2:W-:Y:S04]  /*97f0*/  ATOMS.POPC.INC.32 RZ, [R4+URZ] ;  /* 0x0000000004ff7f8c */ /* 0x0005e8000d8000ff */
        /* <DEDUP_REMOVED lines=12> */
[----:B------:R-:W-:Y:S01]  /*98c0*/  ATOMS.POPC.INC.32 RZ, [UR5+0x4c] ;  /* 0x00004c00ffff7f8c */ /* 0x000fe2000d800005 */
[----:B--2---:R-:W-:-:S05]  /*98d0*/  LEA R4, R10, UR5, 0x2 ;  /* 0x000000050a047c11 */ /* 0x004fca000f8e10ff */
[----:B------:R0:W-:Y:S04]  /*98e0*/  ATOMS.POPC.INC.32 RZ, [R4+URZ+0x24] ;  /* 0x0000240004ff7f8c */ /* 0x0001e8000d8000ff */
[----:B------:R-:W-:Y:S01]  /*98f0*/  ATOMS.POPC.INC.32 RZ, [UR5+0x48] ;  /* 0x00004800ffff7f8c */ /* 0x000fe2000d800005 */
[----:B------:R-:W-:Y:S05]  /*9900*/  @!P0 BRA `(.L_x_100) ;  /* 0x0000000000ac8947 */ /* 0x000fea0003800000 */
[----:B0-----:R-:W2:Y:S01]  /*9910*/  LDL R4, [R1+0xe4] ;  /* 0x0000e40001047983 */ /* 0x001ea20000100800 */
[----:B------:R-:W-:Y:S02]  /*9920*/  ISETP.NE.AND P0, PT, R8, 0x2, PT ;  /* 0x000000020800780c */ /* 0x000fe40003f05270 */
[----:B--2---:R-:W-:-:S05]  /*9930*/  LEA R4, R4, UR5, 0x2 ;  /* 0x0000000504047c11 */ /* 0x004fca000f8e10ff */
[----:B------:R1:W-:Y:S04]  /*9940*/  ATOMS.POPC.INC.32 RZ, [R4+URZ+0x24] ;  /* 0x0000240004ff7f8c */ /* 0x0003e8000d8000ff */
[----:B------:R-:W-:Y:S02]  /*9950*/  ATOMS.POPC.INC.32 RZ, [UR5+0x48] ;  /* 0x00004800ffff7f8c */ /* 0x000fe4000d800005 */
[----:B------:R-:W-:Y:S05]  /*9960*/  @!P0 BRA `(.L_x_100) ;  /* 0x0000000000948947 */ /* 0x000fea0003800000 */
[----:B-1----:R-:W2:Y:S01]  /*9970*/  LDL R4, [R1+0xe8] ;  /* 0x0000e80001047983 */ /* 0x002ea20000100800 */
[----:B------:R-:W-:Y:S02]  /*9980*/  ISETP.NE.AND P0, PT, R8, 0x3, PT ;  /* 0x000000030800780c */ /* 0x000fe40003f05270 */
[----:B--2---:R-:W-:-:S05]  /*9990*/  LEA R4, R4, UR5, 0x2 ;  /* 0x0000000504047c11 */ /* 0x004fca000f8e10ff */
[----:B------:R2:W-:Y:S04]  /*99a0*/  ATOMS.POPC.INC.32 RZ, [R4+URZ+0x24] ;  /* 0x0000240004ff7f8c */ /* 0x0005e8000d8000ff */
[----:B------:R-:W-:Y:S02]  /*99b0*/  ATOMS.POPC.INC.32 RZ, [UR5+0x48] ;  /* 0x00004800ffff7f8c */ /* 0x000fe4000d800005 */
[----:B------:R-:W-:Y:S05]  /*99c0*/  @!P0 BRA `(.L_x_100) ;  /* 0x00000000007c8947 */ /* 0x000fea0003800000 */
[----:B--2---:R-:W2:Y:S01]  /*99d0*/  LDL R4, [R1+0xec] ;  /* 0x0000ec0001047983 */ /* 0x004ea20000100800 */
[----:B------:R-:W-:Y:S02]  /*99e0*/  ISETP.NE.AND P0, PT, R8, 0x4, PT ;  /* 0x000000040800780c */ /* 0x000fe40003f05270 */
[----:B--2---:R-:W-:-:S05]  /*99f0*/  LEA R4, R4, UR5, 0x2 ;  /* 0x0000000504047c11 */ /* 0x004fca000f8e10ff */
[----:B------:R3:W-:Y:S04]  /*9a00*/  ATOMS.POPC.INC.32 RZ, [R4+URZ+0x24] ;  /* 0x0000240004ff7f8c */ /* 0x0007e8000d8000ff */
[----:B------:R-:W-:Y:S02]  /*9a10*/  ATOMS.POPC.INC.32 RZ, [UR5+0x48] ;  /* 0x00004800ffff7f8c */ /* 0x000fe4000d800005 */
[----:B------:R-:W-:Y:S05]  /*9a20*/  @!P0 BRA `(.L_x_100) ;  /* 0x0000000000648947 */ /* 0x000fea0003800000 */
[----:B---3--:R-:W2:Y:S01]  /*9a30*/  LDL.128 R4, [R1+0xf0] ;  /* 0x0000f00001047983 */ /* 0x008ea20000100c00 */
[----:B------:R-:W-:Y:S02]  /*9a40*/  ISETP.NE.AND P0, PT, R8, 0x5, PT ;  /* 0x000000050800780c */ /* 0x000fe40003f05270 */
[----:B--2---:R-:W-:-:S05]  /*9a50*/  LEA R4, R4, UR5, 0x2 ;  /* 0x0000000504047c11 */ /* 0x004fca000f8e10ff */
[----:B------:R4:W-:Y:S04]  /*9a60*/  ATOMS.POPC.INC.32 RZ, [R4+URZ+0x24] ;  /* 0x0000240004ff7f8c */ /* 0x0009e8000d8000ff */
[----:B------:R-:W-:Y:S02]  /*9a70*/  ATOMS.POPC.INC.32 RZ, [UR5+0x48] ;  /* 0x00004800ffff7f8c */ /* 0x000fe4000d800005 */
[----:B------:R-:W-:Y:S05]  /*9a80*/  @!P0 BRA `(.L_x_100) ;  /* 0x00000000004c8947 */ /* 0x000fea0003800000 */
[----:B------:R-:W-:Y:S02]  /*9a90*/  ISETP.NE.AND P0, PT, R8, 0x6, PT ;  /* 0x000000060800780c */ /* 0x000fe40003f05270 */
[----:B------:R-:W-:-:S05]  /*9aa0*/  LEA R5, R5, UR5, 0x2 ;  /* 0x0000000505057c11 */ /* 0x000fca000f8e10ff */
        /* <DEDUP_REMOVED lines=13> */
[----:B----4-:R-:W3:Y:S02]  /*9b80*/  LDL R4, [R1+0x100] ;  /* 0x0001000001047983 */ /* 0x010ee40000100800 */
[----:B---3--:R-:W-:-:S05]  /*9b90*/  LEA R4, R4, UR5, 0x2 ;  /* 0x0000000504047c11 */ /* 0x008fca000f8e10ff */
[----:B------:R3:W-:Y:S04]  /*9ba0*/  ATOMS.POPC.INC.32 RZ, [R4+URZ+0x24] ;  /* 0x0000240004ff7f8c */ /* 0x0007e8000d8000ff */
[----:B------:R-:W-:Y:S01]  /*9bb0*/  ATOMS.POPC.INC.32 RZ, [UR5+0x48] ;  /* 0x00004800ffff7f8c */ /* 0x000fe2000d800005 */
.L_x_100:
[----:B------:R-:W-:Y:S05]  /*9bc0*/  BSYNC.RECONVERGENT B0 ;  /* 0x0000000000007941 */ /* 0x000fea0003800200 */
.L_x_99:
[----:B------:R-:W-:Y:S05]  /*9bd0*/  BRA.U UP0, `(.L_x_101) ;  /* 0xffffff9500e87547 */ /* 0x000fea000b83ffff */
.L_x_13:
[----:B------:R-:W5:Y:S01]  /*9be0*/  S2R R0, SR_TID.X ;  /* 0x0000000000007919 */ /* 0x000f620000002100 */
[----:B------:R-:W-:Y:S01]  /*9bf0*/  BAR.SYNC.DEFER_BLOCKING 0x0 ;  /* 0x0000000000007b1d */ /* 0x000fe20000010000 */
[----:B-----5:R-:W-:-:S13]  /*9c00*/  ISETP.NE.AND P0, PT, R0, RZ, PT ;  /* 0x000000ff0000720c */ /* 0x020fda0003f05270 */
[----:B------:R-:W-:Y:S05]  /*9c10*/  @P0 EXIT ;  /* 0x000000000000094d */ /* 0x000fea0003800000 */
[----:B------:R-:W5:Y:S01]  /*9c20*/  S2UR UR5, SR_CgaCtaId ;  /* 0x00000000000579c3 */ /* 0x000f620000008800 */
[----:B------:R-:W-:-:S07]  /*9c30*/  UMOV UR4, 0x400 ;  /* 0x0000040000047882 */ /* 0x000fce0000000000 */
[----:B-123--:R-:W1:Y:S01]  /*9c40*/  LDC.64 R2, c[0x0][0x380] ;  /* 0x0000e000ff027b82 */ /* 0x00ee620000000a00 */
[----:B-----5:R-:W-:Y:S01]  /*9c50*/  ULEA UR6, UR5, UR4, 0x18 ;  /* 0x0000000405067291 */ /* 0x020fe2000f8ec0ff */
[----:B------:R-:W2:Y:S08]  /*9c60*/  LDCU.64 UR4, c[0x0][0x380] ;  /* 0x00007000ff0477ac */ /* 0x000eb00008000a00 */
[----:B------:R-:W1:Y:S04]  /*9c70*/  LDS.128 R8, [UR6] ;  /* 0x00000006ff087984 */ /* 0x000e680008000c00 */
[----:B------:R-:W3:Y:S04]  /*9c80*/  LDS.128 R12, [UR6+0x10] ;  /* 0x00001006ff0c7984 */ /* 0x000ee80008000c00 */
[----:B0-----:R-:W0:Y:S01]  /*9c90*/  LDS.128 R16, [UR6+0x20] ;  /* 0x00002006ff107984 */ /* 0x001e220008000c00 */
[----:B--2---:R-:W-:-:S03]  /*9ca0*/  UIADD3 UR4, UP0, UPT, UR4, 0x4, URZ ;  /* 0x0000000404047890 */ /* 0x004fc6000ff1e0ff */
[----:B------:R-:W2:Y:S01]  /*9cb0*/  LDS.128 R20, [UR6+0x30] ;  /* 0x00003006ff147984 */ /* 0x000ea20008000c00 */
[----:B------:R-:W-:-:S03]  /*9cc0*/  UIADD3.X UR5, UPT, UPT, URZ, UR5, URZ, UP0, !UPT ;  /* 0x00000005ff057290 */ /* 0x000fc600087fe4ff */
[----:B------:R-:W5:Y:S01]  /*9cd0*/  LDS.128 R24, [UR6+0x40] ;  /* 0x00004006ff187984 */ /* 0x000f620008000c00 */
[----:B----4-:R-:W-:Y:S02]  /*9ce0*/  IMAD.U32 R4, RZ, RZ, UR4 ;  /* 0x00000004ff047e24 */ /* 0x010fe4000f8e00ff */
[----:B------:R-:W-:Y:S01]  /*9cf0*/  IMAD.U32 R5, RZ, RZ, UR5 ;  /* 0x00000005ff057e24 */ /* 0x000fe2000f8e00ff */
[----:B-1----:R-:W-:Y:S04]  /*9d00*/  REDG.E.ADD.STRONG.GPU desc[UR10][R2.64], R8 ;  /* 0x000000080200798e */ /* 0x002fe8000c12e10a */
[----:B------:R-:W-:Y:S04]  /*9d10*/  REDG.E.ADD.STRONG.GPU desc[UR10][R4.64], R9 ;  /* 0x000000090400798e */ /* 0x000fe8000c12e10a */
[----:B------:R-:W-:Y:S04]  /*9d20*/  REDG.E.ADD.STRONG.GPU desc[UR10][R4.64+0x4], R10 ;  /* 0x0000040a0400798e */ /* 0x000fe8000c12e10a */
[----:B------:R-:W-:Y:S04]  /*9d30*/  REDG.E.ADD.STRONG.GPU desc[UR10][R4.64+0x8], R11 ;  /* 0x0000080b0400798e */ /* 0x000fe8000c12e10a */
[----:B---3--:R-:W-:Y:S04]  /*9d40*/  REDG.E.ADD.STRONG.GPU desc[UR10][R4.64+0xc], R12 ;  /* 0x00000c0c0400798e */ /* 0x008fe8000c12e10a */
[----:B------:R-:W-:Y:S04]  /*9d50*/  REDG.E.ADD.STRONG.GPU desc[UR10][R4.64+0x10], R13 ;  /* 0x0000100d0400798e */ /* 0x000fe8000c12e10a */
[----:B------:R-:W-:Y:S04]  /*9d60*/  REDG.E.ADD.STRONG.GPU desc[UR10][R4.64+0x14], R14 ;  /* 0x0000140e0400798e */ /* 0x000fe8000c12e10a */
[----:B------:R-:W-:Y:S04]  /*9d70*/  REDG.E.ADD.STRONG.GPU desc[UR10][R4.64+0x18], R15 ;  /* 0x0000180f0400798e */ /* 0x000fe8000c12e10a */
[----:B0-----:R-:W-:Y:S04]  /*9d80*/  REDG.E.ADD.STRONG.GPU desc[UR10][R4.64+0x1c], R16 ;  /* 0x00001c100400798e */ /* 0x001fe8000c12e10a */
[----:B------:R-:W-:Y:S04]  /*9d90*/  REDG.E.ADD.STRONG.GPU desc[UR10][R4.64+0x20], R17 ;  /* 0x000020110400798e */ /* 0x000fe8000c12e10a */
[----:B------:R-:W-:Y:S04]  /*9da0*/  REDG.E.ADD.STRONG.GPU desc[UR10][R4.64+0x24], R18 ;  /* 0x000024120400798e */ /* 0x000fe8000c12e10a */
[----:B------:R-:W-:Y:S04]  /*9db0*/  REDG.E.ADD.STRONG.GPU desc[UR10][R4.64+0x28], R19 ;  /* 0x000028130400798e */ /* 0x000fe8000c12e10a */
[----:B--2---:R-:W-:Y:S04]  /*9dc0*/  REDG.E.ADD.STRONG.GPU desc[UR10][R4.64+0x2c], R20 ;  /* 0x00002c140400798e */ /* 0x004fe8000c12e10a */
[----:B------:R-:W-:Y:S04]  /*9dd0*/  REDG.E.ADD.STRONG.GPU desc[UR10][R4.64+0x30], R21 ;  /* 0x000030150400798e */ /* 0x000fe8000c12e10a */
[----:B------:R-:W-:Y:S04]  /*9de0*/  REDG.E.ADD.STRONG.GPU desc[UR10][R4.64+0x34], R22 ;  /* 0x000034160400798e */ /* 0x000fe8000c12e10a */
[----:B------:R-:W-:Y:S04]  /*9df0*/  REDG.E.ADD.STRONG.GPU desc[UR10][R4.64+0x38], R23 ;  /* 0x000038170400798e */ /* 0x000fe8000c12e10a */
[----:B-----5:R-:W-:Y:S04]  /*9e00*/  REDG.E.ADD.STRONG.GPU desc[UR10][R4.64+0x3c], R24 ;  /* 0x00003c180400798e */ /* 0x020fe8000c12e10a */
[----:B------:R-:W-:Y:S04]  /*9e10*/  REDG.E.ADD.STRONG.GPU desc[UR10][R4.64+0x40], R25 ;  /* 0x000040190400798e */ /* 0x000fe8000c12e10a */
[----:B------:R-:W-:Y:S04]  /*9e20*/  REDG.E.ADD.STRONG.GPU desc[UR10][R4.64+0x48], R27 ;  /* 0x0000481b0400798e */ /* 0x000fe8000c12e10a */
[----:B------:R-:W-:Y:S01]  /*9e30*/  REDG.E.ADD.STRONG.GPU desc[UR10][R4.64+0x44], R26 ;  /* 0x0000441a0400798e */ /* 0x000fe2000c12e10a */
[----:B------:R-:W-:Y:S05]  /*9e40*/  EXIT ;  /* 0x000000000000794d */ /* 0x000fea0003800000 */
.L_x_102:
[----:B------:R-:W-:-:S00]  /*9e50*/  BRA `(.L_x_102) ;  /* 0xfffffffc00fc7947 */ /* 0x000fc0000383ffff */
[----:B------:R-:W-:-:S00]  /*9e60*/  NOP ;  /* 0x0000000000007918 */ /* 0x000fc00000000000 */
        /* <DEDUP_REMOVED lines=9> */
.L_x_103:


//--------------------- .nv.global.init           --------------------------
	.section	.nv.global.init,"aw",@progbits
	.align	4
.nv.global.init:
	.type		mrg32k3aM1SubSeq,@object
	.size		mrg32k3aM1SubSeq,(mrg32k3aM2SubSeq - mrg32k3aM1SubSeq)
mrg32k3aM1SubSeq:
        /*0000*/ 	.byte	0x0b, 0xcc, 0xee, 0x04, 0x73, 0x29, 0x8b, 0x6f, 0xf6, 0x53, 0x03, 0xf6, 0x23, 0xf6, 0xea, 0xda
        /* <DEDUP_REMOVED lines=125> */
	.type		mrg32k3aM2SubSeq,@object
	.size		mrg32k3aM2SubSeq,(mrg32k3aM1 - mrg32k3aM2SubSeq)
mrg32k3aM2SubSeq:
        /* <DEDUP_REMOVED lines=126> */
	.type		mrg32k3aM1,@object
	.size		mrg32k3aM1,(mrg32k3aM1Seq - mrg32k3aM1)
mrg32k3aM1:
        /* <DEDUP_REMOVED lines=144> */
	.type		mrg32k3aM1Seq,@object
	.size		mrg32k3aM1Seq,(mrg32k3aM2 - mrg32k3aM1Seq)
mrg32k3aM1Seq:
        /* <DEDUP_REMOVED lines=144> */
	.type		mrg32k3aM2,@object
	.size		mrg32k3aM2,(mrg32k3aM2Seq - mrg32k3aM2)
mrg32k3aM2:
        /* <DEDUP_REMOVED lines=144> */
	.type		mrg32k3aM2Seq,@object
	.size		mrg32k3aM2Seq,(precalc_xorwow_matrix - mrg32k3aM2Seq)
mrg32k3aM2Seq:
        /* <DEDUP_REMOVED lines=144> */
	.type		precalc_xorwow_matrix,@object
	.size		precalc_xorwow_matrix,(precalc_xorwow_offset_matrix - precalc_xorwow_matrix)
precalc_xorwow_matrix:
        /* <DEDUP_REMOVED lines=6400> */
	.type		precalc_xorwow_offset_matrix,@object
	.size		precalc_xorwow_offset_matrix,(.L_1 - precalc_xorwow_offset_matrix)
precalc_xorwow_offset_matrix:
        /* <DEDUP_REMOVED lines=6400> */
.L_1:


//--------------------- .nv.shared._Z8RunGamesP10TableStatsii --------------------------
	.section	.nv.shared._Z8RunGamesP10TableStatsii,"aw",@nobits
	.sectionflags	@""
	.align	4
.nv.shared._Z8RunGamesP10TableStatsii:
	.zero		1104


//--------------------- .nv.shared.reserved.0     --------------------------
	.section	.nv.shared.reserved.0,"aw",@nobits
	.weak		__nv_reservedSMEM_offset_0_alias
	.size		__nv_reservedSMEM_offset_0_alias, 0, 64
	.other		__nv_reservedSMEM_offset_0_alias,@"STO_CUDA_RESERVED_SHARED STV_DEFAULT"
__nv_reservedSMEM_offset_0_alias:
	.zero		0
	.zero		64


//--------------------- .nv.constant0._Z8RunGamesP10TableStatsii --------------------------
	.section	.nv.constant0._Z8RunGamesP10TableStatsii,"a",@progbits
	.sectionflags	@""
	.align	4
.nv.constant0._Z8RunGamesP10TableStatsii:
	.zero		912


//--------------------- SYMBOLS --------------------------

	.type		.nv.reservedSmem.offset0,@object
	.size		.nv.reservedSmem.offset0,0x4
	.type		.nv.reservedSmem.cap,@object
	.size		.nv.reservedSmem.cap,0x4
